	.target	sm_90a

	.elftype	@"ET_EXEC"


//--------------------- .note.nv.tkinfo           --------------------------
	.section	.note.nv.tkinfo,"",@"SHT_NOTE"
	.sectionflags	@"SHF_NOTE_NV_TKINFO"
	.tkinfo
        /*0018*/ 	.word	0x00000002
        /*0030*/ 	.string	""
        /*0030*/ 	.string	"ptxas"
        /*0030*/ 	.string	"Cuda compilation tools, release 13.0, V13.0.88"
        /*0030*/ 	.string	"Build cuda_13.0.r13.0/compiler.36424714_0"
        /*0030*/ 	.string	"-arch sm_90a -m 64 "



//--------------------- .note.nv.cuinfo           --------------------------
	.section	.note.nv.cuinfo,"",@"SHT_NOTE"
	.sectionflags	@"SHF_NOTE_NV_CUINFO"
        /*0018*/ 	.short	0x0002
        /*001a*/ 	.short	0x005a
        /*001c*/ 	.short	0x0082
	.zero		2


//--------------------- .nv.info                  --------------------------
	.section	.nv.info,"",@"SHT_CUDA_INFO"
	.align	4


	//----- nvinfo : EIATTR_REGCOUNT
	.align		4
        /*0000*/ 	.byte	0x04, 0x2f
        /*0002*/ 	.short	(.L_12 - .L_11)
	.align		4
.L_11:
        /*0004*/ 	.word	index@(_ZN7cutlass13device_kernelINS_4gemm6kernel13GemmUniversalIN4cute5tupleIJiiiiEEENS1_10collective13CollectiveMmaINS1_37MainloopSm90TmaGmmaWarpSpecializedFP8ILi4ENS5_IJNS4_1CILi2EEENSA_ILi1EEESC_EEENS1_35KernelTmaWarpSpecializedCooperativeEEENS5_IJNSA_ILi256EEENSA_ILi112EEENSA_ILi128EEEEEENS_12float_e4m3_tENS5_IJlSC_lEEESK_SL_NS4_8TiledMMAINS4_8MMA_AtomIJNS4_4SM904GMMA30MMA_64x16x32_F32E4M3E4M3_SS_TNILNSP_7ScaleInE1ELSR_1EEEEEENS4_6LayoutISD_NS5_IJSC_NSA_ILi0EEESV_EEEEENS5_IJNS4_10UnderscoreESY_SY_EEEEENS4_13SM90_TMA_LOADENS4_14ComposedLayoutINS4_7SwizzleILi3ELi4ELi3EEENS4_18smem_ptr_flag_bitsILi8EEENSU_INS5_IJNSA_ILi8EEESI_EEENS5_IJSI_SC_EEEEEEEvNS4_8identityENS4_23SM90_TMA_LOAD_MULTICASTES1B_vS1C_EENS_8epilogue10collective6detail29Sm90TmaWarpSpecializedAdapterINS1G_15DefaultEpilogueISK_SL_SL_NS1F_6thread17LinearCombinationISK_Li1EffLNS1K_9ScaleType4KindE0ELNS_15FloatRoundStyleE2ESK_EENS1_15EpilogueDefaultEEEEEvvEEEEvNT_6ParamsE)
        /*0008*/ 	.word	0x000000a8


	//----- nvinfo : EIATTR_FRAME_SIZE
	.align		4
.L_12:
        /*000c*/ 	.byte	0x04, 0x11
        /*000e*/ 	.short	(.L_14 - .L_13)
	.align		4
.L_13:
        /*0010*/ 	.word	index@(_ZN7cutlass13device_kernelINS_4gemm6kernel13GemmUniversalIN4cute5tupleIJiiiiEEENS1_10collective13CollectiveMmaINS1_37MainloopSm90TmaGmmaWarpSpecializedFP8ILi4ENS5_IJNS4_1CILi2EEENSA_ILi1EEESC_EEENS1_35KernelTmaWarpSpecializedCooperativeEEENS5_IJNSA_ILi256EEENSA_ILi112EEENSA_ILi128EEEEEENS_12float_e4m3_tENS5_IJlSC_lEEESK_SL_NS4_8TiledMMAINS4_8MMA_AtomIJNS4_4SM904GMMA30MMA_64x16x32_F32E4M3E4M3_SS_TNILNSP_7ScaleInE1ELSR_1EEEEEENS4_6LayoutISD_NS5_IJSC_NSA_ILi0EEESV_EEEEENS5_IJNS4_10UnderscoreESY_SY_EEEEENS4_13SM90_TMA_LOADENS4_14ComposedLayoutINS4_7SwizzleILi3ELi4ELi3EEENS4_18smem_ptr_flag_bitsILi8EEENSU_INS5_IJNSA_ILi8EEESI_EEENS5_IJSI_SC_EEEEEEEvNS4_8identityENS4_23SM90_TMA_LOAD_MULTICASTES1B_vS1C_EENS_8epilogue10collective6detail29Sm90TmaWarpSpecializedAdapterINS1G_15DefaultEpilogueISK_SL_SL_NS1F_6thread17LinearCombinationISK_Li1EffLNS1K_9ScaleType4KindE0ELNS_15FloatRoundStyleE2ESK_EENS1_15EpilogueDefaultEEEEEvvEEEEvNT_6ParamsE)
        /*0014*/ 	.word	0x00000018


	//----- nvinfo : EIATTR_MIN_STACK_SIZE
	.align		4
.L_14:
        /*0018*/ 	.byte	0x04, 0x12
        /*001a*/ 	.short	(.L_16 - .L_15)
	.align		4
.L_15:
        /*001c*/ 	.word	index@(_ZN7cutlass13device_kernelINS_4gemm6kernel13GemmUniversalIN4cute5tupleIJiiiiEEENS1_10collective13CollectiveMmaINS1_37MainloopSm90TmaGmmaWarpSpecializedFP8ILi4ENS5_IJNS4_1CILi2EEENSA_ILi1EEESC_EEENS1_35KernelTmaWarpSpecializedCooperativeEEENS5_IJNSA_ILi256EEENSA_ILi112EEENSA_ILi128EEEEEENS_12float_e4m3_tENS5_IJlSC_lEEESK_SL_NS4_8TiledMMAINS4_8MMA_AtomIJNS4_4SM904GMMA30MMA_64x16x32_F32E4M3E4M3_SS_TNILNSP_7ScaleInE1ELSR_1EEEEEENS4_6LayoutISD_NS5_IJSC_NSA_ILi0EEESV_EEEEENS5_IJNS4_10UnderscoreESY_SY_EEEEENS4_13SM90_TMA_LOADENS4_14ComposedLayoutINS4_7SwizzleILi3ELi4ELi3EEENS4_18smem_ptr_flag_bitsILi8EEENSU_INS5_IJNSA_ILi8EEESI_EEENS5_IJSI_SC_EEEEEEEvNS4_8identityENS4_23SM90_TMA_LOAD_MULTICASTES1B_vS1C_EENS_8epilogue10collective6detail29Sm90TmaWarpSpecializedAdapterINS1G_15DefaultEpilogueISK_SL_SL_NS1F_6thread17LinearCombinationISK_Li1EffLNS1K_9ScaleType4KindE0ELNS_15FloatRoundStyleE2ESK_EENS1_15EpilogueDefaultEEEEEvvEEEEvNT_6ParamsE)
        /*0020*/ 	.word	0x00000018
.L_16:


//--------------------- .nv.compat                --------------------------
	.section	.nv.compat,"",@"SHT_CUDA_COMPAT_INFO"
	.align	4
        /*0000*/ 	.byte	0x02, 0x09, 0x01, 0x00, 0x02, 0x02, 0x04, 0x00, 0x02, 0x05, 0x05, 0x00, 0x03, 0x07, 0x01, 0x01
        /*0010*/ 	.byte	0x02, 0x03, 0x01, 0x00, 0x02, 0x06, 0x01, 0x00, 0x04, 0x0b, 0x08, 0x00, 0x00, 0x00, 0x00, 0x00
        /*0020*/ 	.byte	0x00, 0x00, 0x00, 0x00


//--------------------- .nv.info._ZN7cutlass13device_kernelINS_4gemm6kernel13GemmUniversalIN4cute5tupleIJiiiiEEENS1_10collective13CollectiveMmaINS1_37MainloopSm90TmaGmmaWarpSpecializedFP8ILi4ENS5_IJNS4_1CILi2EEENSA_ILi1EEESC_EEENS1_35KernelTmaWarpSpecializedCooperativeEEENS5_IJNSA_ILi256EEENSA_ILi112EEENSA_ILi128EEEEEENS_12float_e4m3_tENS5_IJlSC_lEEESK_SL_NS4_8TiledMMAINS4_8MMA_AtomIJNS4_4SM904GMMA30MMA_64x16x32_F32E4M3E4M3_SS_TNILNSP_7ScaleInE1ELSR_1EEEEEENS4_6LayoutISD_NS5_IJSC_NSA_ILi0EEESV_EEEEENS5_IJNS4_10UnderscoreESY_SY_EEEEENS4_13SM90_TMA_LOADENS4_14ComposedLayoutINS4_7SwizzleILi3ELi4ELi3EEENS4_18smem_ptr_flag_bitsILi8EEENSU_INS5_IJNSA_ILi8EEESI_EEENS5_IJSI_SC_EEEEEEEvNS4_8identityENS4_23SM90_TMA_LOAD_MULTICASTES1B_vS1C_EENS_8epilogue10collective6detail29Sm90TmaWarpSpecializedAdapterINS1G_15DefaultEpilogueISK_SL_SL_NS1F_6thread17LinearCombinationISK_Li1EffLNS1K_9ScaleType4KindE0ELNS_15FloatRoundStyleE2ESK_EENS1_15EpilogueDefaultEEEEEvvEEEEvNT_6ParamsE --------------------------
	.section	.nv.info._ZN7cutlass13device_kernelINS_4gemm6kernel13GemmUniversalIN4cute5tupleIJiiiiEEENS1_10collective13CollectiveMmaINS1_37MainloopSm90TmaGmmaWarpSpecializedFP8ILi4ENS5_IJNS4_1CILi2EEENSA_ILi1EEESC_EEENS1_35KernelTmaWarpSpecializedCooperativeEEENS5_IJNSA_ILi256EEENSA_ILi112EEENSA_ILi128EEEEEENS_12float_e4m3_tENS5_IJlSC_lEEESK_SL_NS4_8TiledMMAINS4_8MMA_AtomIJNS4_4SM904GMMA30MMA_64x16x32_F32E4M3E4M3_SS_TNILNSP_7ScaleInE1ELSR_1EEEEEENS4_6LayoutISD_NS5_IJSC_NSA_ILi0EEESV_EEEEENS5_IJNS4_10UnderscoreESY_SY_EEEEENS4_13SM90_TMA_LOADENS4_14ComposedLayoutINS4_7SwizzleILi3ELi4ELi3EEENS4_18smem_ptr_flag_bitsILi8EEENSU_INS5_IJNSA_ILi8EEESI_EEENS5_IJSI_SC_EEEEEEEvNS4_8identityENS4_23SM90_TMA_LOAD_MULTICASTES1B_vS1C_EENS_8epilogue10collective6detail29Sm90TmaWarpSpecializedAdapterINS1G_15DefaultEpilogueISK_SL_SL_NS1F_6thread17LinearCombinationISK_Li1EffLNS1K_9ScaleType4KindE0ELNS_15FloatRoundStyleE2ESK_EENS1_15EpilogueDefaultEEEEEvvEEEEvNT_6ParamsE,"",@"SHT_CUDA_INFO"
	.sectionflags	@""
	.align	4


	//----- nvinfo : EIATTR_CUDA_API_VERSION
	.align		4
        /*0000*/ 	.byte	0x04, 0x37
        /*0002*/ 	.short	(.L_18 - .L_17)
.L_17:
        /*0004*/ 	.word	0x00000082


	//----- nvinfo : EIATTR_KPARAM_INFO
	.align		4
.L_18:
        /*0008*/ 	.byte	0x04, 0x17
        /*000a*/ 	.short	(.L_20 - .L_19)
.L_19:
        /*000c*/ 	.word	0x00000000
        /*0010*/ 	.short	0x0000
        /*0012*/ 	.short	0x0070
        /*0014*/ 	.byte	0x00, 0xf0, 0x01, 0x10


	//----- nvinfo : EIATTR_SPARSE_MMA_MASK
	.align		4
.L_20:
        /*0018*/ 	.byte	0x03, 0x50
        /*001a*/ 	.short	0x0000


	//----- nvinfo : EIATTR_MAXREG_COUNT
	.align		4
        /*001c*/ 	.byte	0x03, 0x1b
        /*001e*/ 	.short	0x00a8


	//----- nvinfo : EIATTR_NUM_BARRIERS
	.align		4
        /*0020*/ 	.byte	0x02, 0x4c
        /*0022*/ 	.byte	0x01
	.zero		1


	//----- nvinfo : EIATTR_ANNOTATIONS
	.align		4
        /*0024*/ 	.byte	0x04, 0x55
        /*0026*/ 	.short	(.L_22 - .L_21)


	//   ....[0]....
.L_21:
        /*0028*/ 	.word	0x00000001
        /*002c*/ 	.byte	0x10, 0x07, 0x00, 0x00, 0x01, 0x00, 0x00, 0x00, 0x00, 0x08, 0x00, 0x00, 0x01, 0x00, 0x00, 0x00
        /* <DEDUP_REMOVED lines=12> */
        /*00fc*/ 	.byte	0x70, 0xec, 0x00, 0x00


	//----- nvinfo : EIATTR_MERCURY_ISA_VERSION
	.align		4
.L_22:
        /*0100*/ 	.byte	0x03, 0x5f
        /*0102*/ 	.short	0x0101


	//----- nvinfo : EIATTR_INT_WARP_WIDE_INSTR_OFFSETS
	.align		4
        /*0104*/ 	.byte	0x04, 0x31
        /*0106*/ 	.short	(.L_24 - .L_23)


	//   ....[0]....
.L_23:
        /*0108*/ 	.word	0x00000550


	//   ....[1]....
        /*010c*/ 	.word	0x00000570


	//   ....[2]....
        /*0110*/ 	.word	0x000006e0


	//   ....[3]....
        /*0114*/ 	.word	0x000058b0


	//----- nvinfo : EIATTR_COOP_GROUP_MASK_REGIDS
	.align		4
.L_24:
        /*0118*/ 	.byte	0x04, 0x29
        /*011a*/ 	.short	(.L_26 - .L_25)


	//   ....[0]....
.L_25:
        /*011c*/ 	.word	0xffffffff


	//   ....[1]....
        /*0120*/ 	.word	0xffffffff


	//   ....[2]....
        /*0124*/ 	.word	0xffffffff


	//   ....[3]....
        /*0128*/ 	.word	0xffffffff


	//   ....[4]....
        /*012c*/ 	.word	0xffffffff


	//   ....[5]....
        /*0130*/ 	.word	0xffffffff


	//----- nvinfo : EIATTR_COOP_GROUP_INSTR_OFFSETS
	.align		4
.L_26:
        /*0134*/ 	.byte	0x04, 0x28
        /*0136*/ 	.short	(.L_28 - .L_27)


	//   ....[0]....
.L_27:
        /*0138*/ 	.word	0x00000070


	//   ....[1]....
        /*013c*/ 	.word	0x00000080


	//   ....[2]....
        /*0140*/ 	.word	0x000001a0


	//   ....[3]....
        /*0144*/ 	.word	0x000003c0


	//   ....[4]....
        /*0148*/ 	.word	0x00000840


	//   ....[5]....
        /*014c*/ 	.word	0x00001590


	//----- nvinfo : EIATTR_REG_RECONFIG
	.align		4
.L_28:
        /*0150*/ 	.byte	0x01, 0x54
	.zero		2


	//----- nvinfo : EIATTR_MBARRIER_INSTR_OFFSETS
	.align		4
        /*0154*/ 	.byte	0x04, 0x39
        /*0156*/ 	.short	(.L_30 - .L_29)


	//   ....[0]....
.L_29:
        /*0158*/ 	.word	0x00000320
        /*015c*/ 	.word	0x000000ff
        /*0160*/ 	.word	0x00000000
        /*0164*/ 	.short	0x0100
        /*0166*/ 	.byte	0x0a
	.zero		1


	//   ....[1]....
        /*0168*/ 	.word	0x00000330
        /*016c*/ 	.word	0x000000ff
        /*0170*/ 	.word	0x00000020
        /*0174*/ 	.short	0x0100
        /*0176*/ 	.byte	0x0a
	.zero		1


	//   ....[2]....
        /*0178*/ 	.word	0x00000340
        /*017c*/ 	.word	0x000000ff
        /*0180*/ 	.word	0x00000008
        /*0184*/ 	.short	0x0100
        /*0186*/ 	.byte	0x0a
	.zero		1


	//   ....[3]....
        /*0188*/ 	.word	0x00000350
        /*018c*/ 	.word	0x000000ff
        /*0190*/ 	.word	0x00000028
        /*0194*/ 	.short	0x0100
        /*0196*/ 	.byte	0x0a
	.zero		1


	//   ....[4]....
        /*0198*/ 	.word	0x00000360
        /*019c*/ 	.word	0x000000ff
        /*01a0*/ 	.word	0x00000010
        /*01a4*/ 	.short	0x0100
        /*01a6*/ 	.byte	0x0a
	.zero		1


	//   ....[5]....
        /*01a8*/ 	.word	0x00000370
        /*01ac*/ 	.word	0x000000ff
        /*01b0*/ 	.word	0x00000030
        /*01b4*/ 	.short	0x0100
        /*01b6*/ 	.byte	0x0a
	.zero		1


	//   ....[6]....
        /*01b8*/ 	.word	0x00000380
        /*01bc*/ 	.word	0x000000ff
        /*01c0*/ 	.word	0x00000018
        /*01c4*/ 	.short	0x0100
        /*01c6*/ 	.byte	0x0a
	.zero		1


	//   ....[7]....
        /*01c8*/ 	.word	0x00000390
        /*01cc*/ 	.word	0x000000ff
        /*01d0*/ 	.word	0x00000038
        /*01d4*/ 	.short	0x0100
        /*01d6*/ 	.byte	0x0a
	.zero		1


	//   ....[8]....
        /*01d8*/ 	.word	0x00000770
        /*01dc*/ 	.word	0x000000ff
        /*01e0*/ 	.word	0x00000050
        /*01e4*/ 	.short	0x0100
        /*01e6*/ 	.byte	0x08
	.zero		1


	//   ....[9]....
        /*01e8*/ 	.word	0x000007e0
        /*01ec*/ 	.word	0x000000ff
        /*01f0*/ 	.word	0x00000058
        /*01f4*/ 	.short	0x0100
        /*01f6*/ 	.byte	0x08
	.zero		1


	//   ....[10]....
        /*01f8*/ 	.word	0x00001be0
        /*01fc*/ 	.word	0x000000ff
        /*0200*/ 	.word	0x00000000
        /*0204*/ 	.short	0x010a
        /*0206*/ 	.byte	0x0c
	.zero		1


	//   ....[11]....
        /*0208*/ 	.word	0x00001c40
        /*020c*/ 	.word	0x000000ff
        /*0210*/ 	.word	0x00000000
        /*0214*/ 	.short	0x010a
        /*0216*/ 	.byte	0x0c
	.zero		1


	//   ....[12]....
        /*0218*/ 	.word	0x000037d0
        /*021c*/ 	.word	0x000000ff
        /*0220*/ 	.word	0x00000000
        /*0224*/ 	.short	0x010a
        /*0226*/ 	.byte	0x0e
	.zero		1


	//   ....[13]....
        /*0228*/ 	.word	0x00003810
        /*022c*/ 	.word	0x000000ff
        /*0230*/ 	.word	0x00000000
        /*0234*/ 	.short	0x010a
        /*0236*/ 	.byte	0x0e
	.zero		1


	//   ....[14]....
        /*0238*/ 	.word	0x00004f70
        /*023c*/ 	.word	0x000000e1
        /*0240*/ 	.word	0x00000000
        /*0244*/ 	.short	0x0101
        /*0246*/ 	.byte	0x3f
	.zero		1


	//   ....[15]....
        /*0248*/ 	.word	0x00005940
        /*024c*/ 	.word	0x00000018
        /*0250*/ 	.word	0x00000000
        /*0254*/ 	.short	0x0101
        /*0256*/ 	.byte	0x3f
	.zero		1


	//   ....[16]....
        /*0258*/ 	.word	0x0000e7d0
        /*025c*/ 	.word	0x0000000e
        /*0260*/ 	.word	0x00000020
        /*0264*/ 	.short	0x010a
        /*0266*/ 	.byte	0x3f
	.zero		1


	//   ....[17]....
        /*0268*/ 	.word	0x0000ebf0
        /*026c*/ 	.word	0x00000002
        /*0270*/ 	.word	0x00000058
        /*0274*/ 	.short	0x0101
        /*0276*/ 	.byte	0x3f
	.zero		1


	//   ....[18]....
        /*0278*/ 	.word	0x0000f330
        /*027c*/ 	.word	0x00000005
        /*0280*/ 	.word	0x00000000
        /*0284*/ 	.short	0x010a
        /*0286*/ 	.byte	0x3f
	.zero		1


	//   ....[19]....
        /*0288*/ 	.word	0x0000f3b0
        /*028c*/ 	.word	0x00000007
        /*0290*/ 	.word	0x00000000
        /*0294*/ 	.short	0x010a
        /*0296*/ 	.byte	0x3f
	.zero		1


	//   ....[20]....
        /*0298*/ 	.word	0x0000f440
        /*029c*/ 	.word	0x00000006
        /*02a0*/ 	.word	0x00000000
        /*02a4*/ 	.short	0x010a
        /*02a6*/ 	.byte	0x3f
	.zero		1


	//   ....[21]....
        /*02a8*/ 	.word	0x0000f4d0
        /*02ac*/ 	.word	0x00000003
        /*02b0*/ 	.word	0x00000000
        /*02b4*/ 	.short	0x010a
        /*02b6*/ 	.byte	0x3f
	.zero		1


	//   ....[22]....
        /*02b8*/ 	.word	0x0000f540
        /*02bc*/ 	.word	0x00000003
        /*02c0*/ 	.word	0x00000000
        /*02c4*/ 	.short	0x010a
        /*02c6*/ 	.byte	0x3f
	.zero		1


	//   ....[23]....
        /*02c8*/ 	.word	0x0000f5a0
        /*02cc*/ 	.word	0x000000e2
        /*02d0*/ 	.word	0x00000000
        /*02d4*/ 	.short	0x010a
        /*02d6*/ 	.byte	0x3f
	.zero		1


	//   ....[24]....
        /*02d8*/ 	.word	0x0000f670
        /*02dc*/ 	.word	0x0000000e
        /*02e0*/ 	.word	0x00000020
        /*02e4*/ 	.short	0x010a
        /*02e6*/ 	.byte	0x3f
	.zero		1


	//   ....[25]....
        /*02e8*/ 	.word	0x0000f740
        /*02ec*/ 	.word	0x00000005
        /*02f0*/ 	.word	0x00000000
        /*02f4*/ 	.short	0x010a
        /*02f6*/ 	.byte	0x3f
	.zero		1


	//   ....[26]....
        /*02f8*/ 	.word	0x0000f790
        /*02fc*/ 	.word	0x00000007
        /*0300*/ 	.word	0x00000000
        /*0304*/ 	.short	0x010a
        /*0306*/ 	.byte	0x3f
	.zero		1


	//   ....[27]....
        /*0308*/ 	.word	0x0000f7e0
        /*030c*/ 	.word	0x00000006
        /*0310*/ 	.word	0x00000000
        /*0314*/ 	.short	0x010a
        /*0316*/ 	.byte	0x3f
	.zero		1


	//----- nvinfo : EIATTR_NUM_MBARRIERS
	.align		4
.L_30:
        /*0318*/ 	.byte	0x03, 0x38
        /*031a*/ 	.short	0x000a


	//----- nvinfo : EIATTR_EXIT_INSTR_OFFSETS
	.align		4
        /*031c*/ 	.byte	0x04, 0x1c
        /*031e*/ 	.short	(.L_32 - .L_31)


	//   ....[0]....
.L_31:
        /*0320*/ 	.word	0x000009d0


	//   ....[1]....
        /*0324*/ 	.word	0x00001260


	//   ....[2]....
        /*0328*/ 	.word	0x0000ded0


	//   ....[3]....
        /*032c*/ 	.word	0x0000e460


	//   ....[4]....
        /*0330*/ 	.word	0x0000f520


	//----- nvinfo : EIATTR_MAX_THREADS
	.align		4
.L_32:
        /*0334*/ 	.byte	0x04, 0x05
        /*0336*/ 	.short	(.L_34 - .L_33)
.L_33:
        /*0338*/ 	.word	0x00000180
        /*033c*/ 	.word	0x00000001
        /*0340*/ 	.word	0x00000001


	//----- nvinfo : EIATTR_CRS_STACK_SIZE
	.align		4
.L_34:
        /*0344*/ 	.byte	0x04, 0x1e
        /*0346*/ 	.short	(.L_36 - .L_35)
.L_35:
        /*0348*/ 	.word	0x00000000


	//----- nvinfo : EIATTR_CBANK_PARAM_SIZE
	.align		4
.L_36:
        /*034c*/ 	.byte	0x03, 0x19
        /*034e*/ 	.short	0x0470


	//----- nvinfo : EIATTR_PARAM_CBANK
	.align		4
        /*0350*/ 	.byte	0x04, 0x0a
        /*0352*/ 	.short	(.L_38 - .L_37)
	.align		4
.L_37:
        /*0354*/ 	.word	index@(.nv.constant0._ZN7cutlass13device_kernelINS_4gemm6kernel13GemmUniversalIN4cute5tupleIJiiiiEEENS1_10collective13CollectiveMmaINS1_37MainloopSm90TmaGmmaWarpSpecializedFP8ILi4ENS5_IJNS4_1CILi2EEENSA_ILi1EEESC_EEENS1_35KernelTmaWarpSpecializedCooperativeEEENS5_IJNSA_ILi256EEENSA_ILi112EEENSA_ILi128EEEEEENS_12float_e4m3_tENS5_IJlSC_lEEESK_SL_NS4_8TiledMMAINS4_8MMA_AtomIJNS4_4SM904GMMA30MMA_64x16x32_F32E4M3E4M3_SS_TNILNSP_7ScaleInE1ELSR_1EEEEEENS4_6LayoutISD_NS5_IJSC_NSA_ILi0EEESV_EEEEENS5_IJNS4_10UnderscoreESY_SY_EEEEENS4_13SM90_TMA_LOADENS4_14ComposedLayoutINS4_7SwizzleILi3ELi4ELi3EEENS4_18smem_ptr_flag_bitsILi8EEENSU_INS5_IJNSA_ILi8EEESI_EEENS5_IJSI_SC_EEEEEEEvNS4_8identityENS4_23SM90_TMA_LOAD_MULTICASTES1B_vS1C_EENS_8epilogue10collective6detail29Sm90TmaWarpSpecializedAdapterINS1G_15DefaultEpilogueISK_SL_SL_NS1F_6thread17LinearCombinationISK_Li1EffLNS1K_9ScaleType4KindE0ELNS_15FloatRoundStyleE2ESK_EENS1_15EpilogueDefaultEEEEEvvEEEEvNT_6ParamsE)
        /*0358*/ 	.short	0x0210
        /*035a*/ 	.short	0x0470


	//----- nvinfo : EIATTR_SW_WAR
	.align		4
.L_38:
        /*035c*/ 	.byte	0x04, 0x36
        /*035e*/ 	.short	(.L_40 - .L_39)
.L_39:
        /*0360*/ 	.word	0x00000008
.L_40:


//--------------------- .nv.callgraph             --------------------------
	.section	.nv.callgraph,"",@"SHT_CUDA_CALLGRAPH"
	.align	4
	.sectionentsize	8
	.align		4
        /*0000*/ 	.word	0x00000000
	.align		4
        /*0004*/ 	.word	0xffffffff
	.align		4
        /*0008*/ 	.word	0x00000000
	.align		4
        /*000c*/ 	.word	0xfffffffe
	.align		4
        /*0010*/ 	.word	0x00000000
	.align		4
        /*0014*/ 	.word	0xfffffffd
	.align		4
        /*0018*/ 	.word	0x00000000
	.align		4
        /*001c*/ 	.word	0xfffffffc


//--------------------- .nv.constant4             --------------------------
	.section	.nv.constant4,"a",@progbits
	.align	8
	.align		8
.nv.constant4:
        /*0000*/ 	.dword	_ZN40_INTERNAL_b408acf7_4_k_cu_396bf802_156044cuda3std3__45__cpo5beginE
	.align		8
        /*0008*/ 	.dword	_ZN40_INTERNAL_b408acf7_4_k_cu_396bf802_156044cuda3std3__45__cpo3endE
	.align		8
        /*0010*/ 	.dword	_ZN40_INTERNAL_b408acf7_4_k_cu_396bf802_156044cuda3std3__45__cpo6cbeginE
	.align		8
        /*0018*/ 	.dword	_ZN40_INTERNAL_b408acf7_4_k_cu_396bf802_156044cuda3std3__45__cpo4cendE
	.align		8
        /*0020*/ 	.dword	_ZN40_INTERNAL_b408acf7_4_k_cu_396bf802_156044cuda3std3__442_GLOBAL__N__b408acf7_4_k_cu_396bf802_156046ignoreE
	.align		8
        /*0028*/ 	.dword	_ZN40_INTERNAL_b408acf7_4_k_cu_396bf802_156044cuda3std3__419piecewise_constructE
	.align		8
        /*0030*/ 	.dword	_ZN40_INTERNAL_b408acf7_4_k_cu_396bf802_156044cuda3std3__48in_placeE
	.align		8
        /*0038*/ 	.dword	_ZN40_INTERNAL_b408acf7_4_k_cu_396bf802_156044cuda3std6ranges3__45__cpo4swapE
	.align		8
        /*0040*/ 	.dword	_ZN40_INTERNAL_b408acf7_4_k_cu_396bf802_156044cuda3std6ranges3__45__cpo9iter_moveE
	.align		8
        /*0048*/ 	.dword	_ZN40_INTERNAL_b408acf7_4_k_cu_396bf802_156044cute7productE
	.align		8
        /*0050*/ 	.dword	_ZN40_INTERNAL_b408acf7_4_k_cu_396bf802_156044cute1_E


//--------------------- .text._ZN7cutlass13device_kernelINS_4gemm6kernel13GemmUniversalIN4cute5tupleIJiiiiEEENS1_10collective13CollectiveMmaINS1_37MainloopSm90TmaGmmaWarpSpecializedFP8ILi4ENS5_IJNS4_1CILi2EEENSA_ILi1EEESC_EEENS1_35KernelTmaWarpSpecializedCooperativeEEENS5_IJNSA_ILi256EEENSA_ILi112EEENSA_ILi128EEEEEENS_12float_e4m3_tENS5_IJlSC_lEEESK_SL_NS4_8TiledMMAINS4_8MMA_AtomIJNS4_4SM904GMMA30MMA_64x16x32_F32E4M3E4M3_SS_TNILNSP_7ScaleInE1ELSR_1EEEEEENS4_6LayoutISD_NS5_IJSC_NSA_ILi0EEESV_EEEEENS5_IJNS4_10UnderscoreESY_SY_EEEEENS4_13SM90_TMA_LOADENS4_14ComposedLayoutINS4_7SwizzleILi3ELi4ELi3EEENS4_18smem_ptr_flag_bitsILi8EEENSU_INS5_IJNSA_ILi8EEESI_EEENS5_IJSI_SC_EEEEEEEvNS4_8identityENS4_23SM90_TMA_LOAD_MULTICASTES1B_vS1C_EENS_8epilogue10collective6detail29Sm90TmaWarpSpecializedAdapterINS1G_15DefaultEpilogueISK_SL_SL_NS1F_6thread17LinearCombinationISK_Li1EffLNS1K_9ScaleType4KindE0ELNS_15FloatRoundStyleE2ESK_EENS1_15EpilogueDefaultEEEEEvvEEEEvNT_6ParamsE --------------------------
	.section	.text._ZN7cutlass13device_kernelINS_4gemm6kernel13GemmUniversalIN4cute5tupleIJiiiiEEENS1_10collective13CollectiveMmaINS1_37MainloopSm90TmaGmmaWarpSpecializedFP8ILi4ENS5_IJNS4_1CILi2EEENSA_ILi1EEESC_EEENS1_35KernelTmaWarpSpecializedCooperativeEEENS5_IJNSA_ILi256EEENSA_ILi112EEENSA_ILi128EEEEEENS_12float_e4m3_tENS5_IJlSC_lEEESK_SL_NS4_8TiledMMAINS4_8MMA_AtomIJNS4_4SM904GMMA30MMA_64x16x32_F32E4M3E4M3_SS_TNILNSP_7ScaleInE1ELSR_1EEEEEENS4_6LayoutISD_NS5_IJSC_NSA_ILi0EEESV_EEEEENS5_IJNS4_10UnderscoreESY_SY_EEEEENS4_13SM90_TMA_LOADENS4_14ComposedLayoutINS4_7SwizzleILi3ELi4ELi3EEENS4_18smem_ptr_flag_bitsILi8EEENSU_INS5_IJNSA_ILi8EEESI_EEENS5_IJSI_SC_EEEEEEEvNS4_8identityENS4_23SM90_TMA_LOAD_MULTICASTES1B_vS1C_EENS_8epilogue10collective6detail29Sm90TmaWarpSpecializedAdapterINS1G_15DefaultEpilogueISK_SL_SL_NS1F_6thread17LinearCombinationISK_Li1EffLNS1K_9ScaleType4KindE0ELNS_15FloatRoundStyleE2ESK_EENS1_15EpilogueDefaultEEEEEvvEEEEvNT_6ParamsE,"ax",@progbits
	.align	128
.text._ZN7cutlass13device_kernelINS_4gemm6kernel13GemmUniversalIN4cute5tupleIJiiiiEEENS1_10collective13CollectiveMmaINS1_37MainloopSm90TmaGmmaWarpSpecializedFP8ILi4ENS5_IJNS4_1CILi2EEENSA_ILi1EEESC_EEENS1_35KernelTmaWarpSpecializedCooperativeEEENS5_IJNSA_ILi256EEENSA_ILi112EEENSA_ILi128EEEEEENS_12float_e4m3_tENS5_IJlSC_lEEESK_SL_NS4_8TiledMMAINS4_8MMA_AtomIJNS4_4SM904GMMA30MMA_64x16x32_F32E4M3E4M3_SS_TNILNSP_7ScaleInE1ELSR_1EEEEEENS4_6LayoutISD_NS5_IJSC_NSA_ILi0EEESV_EEEEENS5_IJNS4_10UnderscoreESY_SY_EEEEENS4_13SM90_TMA_LOADENS4_14ComposedLayoutINS4_7SwizzleILi3ELi4ELi3EEENS4_18smem_ptr_flag_bitsILi8EEENSU_INS5_IJNSA_ILi8EEESI_EEENS5_IJSI_SC_EEEEEEEvNS4_8identityENS4_23SM90_TMA_LOAD_MULTICASTES1B_vS1C_EENS_8epilogue10collective6detail29Sm90TmaWarpSpecializedAdapterINS1G_15DefaultEpilogueISK_SL_SL_NS1F_6thread17LinearCombinationISK_Li1EffLNS1K_9ScaleType4KindE0ELNS_15FloatRoundStyleE2ESK_EENS1_15EpilogueDefaultEEEEEvvEEEEvNT_6ParamsE:
        .type           _ZN7cutlass13device_kernelINS_4gemm6kernel13GemmUniversalIN4cute5tupleIJiiiiEEENS1_10collective13CollectiveMmaINS1_37MainloopSm90TmaGmmaWarpSpecializedFP8ILi4ENS5_IJNS4_1CILi2EEENSA_ILi1EEESC_EEENS1_35KernelTmaWarpSpecializedCooperativeEEENS5_IJNSA_ILi256EEENSA_ILi112EEENSA_ILi128EEEEEENS_12float_e4m3_tENS5_IJlSC_lEEESK_SL_NS4_8TiledMMAINS4_8MMA_AtomIJNS4_4SM904GMMA30MMA_64x16x32_F32E4M3E4M3_SS_TNILNSP_7ScaleInE1ELSR_1EEEEEENS4_6LayoutISD_NS5_IJSC_NSA_ILi0EEESV_EEEEENS5_IJNS4_10UnderscoreESY_SY_EEEEENS4_13SM90_TMA_LOADENS4_14ComposedLayoutINS4_7SwizzleILi3ELi4ELi3EEENS4_18smem_ptr_flag_bitsILi8EEENSU_INS5_IJNSA_ILi8EEESI_EEENS5_IJSI_SC_EEEEEEEvNS4_8identityENS4_23SM90_TMA_LOAD_MULTICASTES1B_vS1C_EENS_8epilogue10collective6detail29Sm90TmaWarpSpecializedAdapterINS1G_15DefaultEpilogueISK_SL_SL_NS1F_6thread17LinearCombinationISK_Li1EffLNS1K_9ScaleType4KindE0ELNS_15FloatRoundStyleE2ESK_EENS1_15EpilogueDefaultEEEEEvvEEEEvNT_6ParamsE,@function
        .size           _ZN7cutlass13device_kernelINS_4gemm6kernel13GemmUniversalIN4cute5tupleIJiiiiEEENS1_10collective13CollectiveMmaINS1_37MainloopSm90TmaGmmaWarpSpecializedFP8ILi4ENS5_IJNS4_1CILi2EEENSA_ILi1EEESC_EEENS1_35KernelTmaWarpSpecializedCooperativeEEENS5_IJNSA_ILi256EEENSA_ILi112EEENSA_ILi128EEEEEENS_12float_e4m3_tENS5_IJlSC_lEEESK_SL_NS4_8TiledMMAINS4_8MMA_AtomIJNS4_4SM904GMMA30MMA_64x16x32_F32E4M3E4M3_SS_TNILNSP_7ScaleInE1ELSR_1EEEEEENS4_6LayoutISD_NS5_IJSC_NSA_ILi0EEESV_EEEEENS5_IJNS4_10UnderscoreESY_SY_EEEEENS4_13SM90_TMA_LOADENS4_14ComposedLayoutINS4_7SwizzleILi3ELi4ELi3EEENS4_18smem_ptr_flag_bitsILi8EEENSU_INS5_IJNSA_ILi8EEESI_EEENS5_IJSI_SC_EEEEEEEvNS4_8identityENS4_23SM90_TMA_LOAD_MULTICASTES1B_vS1C_EENS_8epilogue10collective6detail29Sm90TmaWarpSpecializedAdapterINS1G_15DefaultEpilogueISK_SL_SL_NS1F_6thread17LinearCombinationISK_Li1EffLNS1K_9ScaleType4KindE0ELNS_15FloatRoundStyleE2ESK_EENS1_15EpilogueDefaultEEEEEvvEEEEvNT_6ParamsE,(.L_x_300 - _ZN7cutlass13device_kernelINS_4gemm6kernel13GemmUniversalIN4cute5tupleIJiiiiEEENS1_10collective13CollectiveMmaINS1_37MainloopSm90TmaGmmaWarpSpecializedFP8ILi4ENS5_IJNS4_1CILi2EEENSA_ILi1EEESC_EEENS1_35KernelTmaWarpSpecializedCooperativeEEENS5_IJNSA_ILi256EEENSA_ILi112EEENSA_ILi128EEEEEENS_12float_e4m3_tENS5_IJlSC_lEEESK_SL_NS4_8TiledMMAINS4_8MMA_AtomIJNS4_4SM904GMMA30MMA_64x16x32_F32E4M3E4M3_SS_TNILNSP_7ScaleInE1ELSR_1EEEEEENS4_6LayoutISD_NS5_IJSC_NSA_ILi0EEESV_EEEEENS5_IJNS4_10UnderscoreESY_SY_EEEEENS4_13SM90_TMA_LOADENS4_14ComposedLayoutINS4_7SwizzleILi3ELi4ELi3EEENS4_18smem_ptr_flag_bitsILi8EEENSU_INS5_IJNSA_ILi8EEESI_EEENS5_IJSI_SC_EEEEEEEvNS4_8identityENS4_23SM90_TMA_LOAD_MULTICASTES1B_vS1C_EENS_8epilogue10collective6detail29Sm90TmaWarpSpecializedAdapterINS1G_15DefaultEpilogueISK_SL_SL_NS1F_6thread17LinearCombinationISK_Li1EffLNS1K_9ScaleType4KindE0ELNS_15FloatRoundStyleE2ESK_EENS1_15EpilogueDefaultEEEEEvvEEEEvNT_6ParamsE)
        .other          _ZN7cutlass13device_kernelINS_4gemm6kernel13GemmUniversalIN4cute5tupleIJiiiiEEENS1_10collective13CollectiveMmaINS1_37MainloopSm90TmaGmmaWarpSpecializedFP8ILi4ENS5_IJNS4_1CILi2EEENSA_ILi1EEESC_EEENS1_35KernelTmaWarpSpecializedCooperativeEEENS5_IJNSA_ILi256EEENSA_ILi112EEENSA_ILi128EEEEEENS_12float_e4m3_tENS5_IJlSC_lEEESK_SL_NS4_8TiledMMAINS4_8MMA_AtomIJNS4_4SM904GMMA30MMA_64x16x32_F32E4M3E4M3_SS_TNILNSP_7ScaleInE1ELSR_1EEEEEENS4_6LayoutISD_NS5_IJSC_NSA_ILi0EEESV_EEEEENS5_IJNS4_10UnderscoreESY_SY_EEEEENS4_13SM90_TMA_LOADENS4_14ComposedLayoutINS4_7SwizzleILi3ELi4ELi3EEENS4_18smem_ptr_flag_bitsILi8EEENSU_INS5_IJNSA_ILi8EEESI_EEENS5_IJSI_SC_EEEEEEEvNS4_8identityENS4_23SM90_TMA_LOAD_MULTICASTES1B_vS1C_EENS_8epilogue10collective6detail29Sm90TmaWarpSpecializedAdapterINS1G_15DefaultEpilogueISK_SL_SL_NS1F_6thread17LinearCombinationISK_Li1EffLNS1K_9ScaleType4KindE0ELNS_15FloatRoundStyleE2ESK_EENS1_15EpilogueDefaultEEEEEvvEEEEvNT_6ParamsE,@"STO_CUDA_ENTRY STV_DEFAULT"
_ZN7cutlass13device_kernelINS_4gemm6kernel13GemmUniversalIN4cute5tupleIJiiiiEEENS1_10collective13CollectiveMmaINS1_37MainloopSm90TmaGmmaWarpSpecializedFP8ILi4ENS5_IJNS4_1CILi2EEENSA_ILi1EEESC_EEENS1_35KernelTmaWarpSpecializedCooperativeEEENS5_IJNSA_ILi256EEENSA_ILi112EEENSA_ILi128EEEEEENS_12float_e4m3_tENS5_IJlSC_lEEESK_SL_NS4_8TiledMMAINS4_8MMA_AtomIJNS4_4SM904GMMA30MMA_64x16x32_F32E4M3E4M3_SS_TNILNSP_7ScaleInE1ELSR_1EEEEEENS4_6LayoutISD_NS5_IJSC_NSA_ILi0EEESV_EEEEENS5_IJNS4_10UnderscoreESY_SY_EEEEENS4_13SM90_TMA_LOADENS4_14ComposedLayoutINS4_7SwizzleILi3ELi4ELi3EEENS4_18smem_ptr_flag_bitsILi8EEENSU_INS5_IJNSA_ILi8EEESI_EEENS5_IJSI_SC_EEEEEEEvNS4_8identityENS4_23SM90_TMA_LOAD_MULTICASTES1B_vS1C_EENS_8epilogue10collective6detail29Sm90TmaWarpSpecializedAdapterINS1G_15DefaultEpilogueISK_SL_SL_NS1F_6thread17LinearCombinationISK_Li1EffLNS1K_9ScaleType4KindE0ELNS_15FloatRoundStyleE2ESK_EENS1_15EpilogueDefaultEEEEEvvEEEEvNT_6ParamsE:
[----:B------:R-:W0:Y:S02]  /*0000*/  LDC R1, c[0x0][0x28] ;  /* 0x00000a00ff017b82 */ /* 0x000e240000000800 */
[----:B0-----:R-:W-:Y:S01]  /*0010*/  VIADD R1, R1, 0xffffffe8 ;  /* 0xffffffe801017836 */ /* 0x001fe20000000000 */
[----:B------:R-:W0:Y:S01]  /*0020*/  S2R R4, SR_TID.X ;  /* 0x0000000000047919 */ /* 0x000e220000002100 */
[----:B------:R-:W-:Y:S01]  /*0030*/  ELECT P0, URZ, PT ;  /* 0x00000000003f782f */ /* 0x000fe20003800000 */
[----:B------:R-:W-:Y:S01]  /*0040*/  BSSY B0, `(.L_x_0) ;  /* 0x0000015000007945 */ /* 0x000fe20003800000 */
[--C-:B0-----:R-:W-:Y:S02]  /*0050*/  SHF.R.U32.HI R0, RZ, 0x5, R4.reuse ;  /* 0x00000005ff007819 */ /* 0x101fe40000011604 */
[----:B------:R-:W-:-:S03]  /*0060*/  SHF.R.U32.HI R2, RZ, 0x7, R4 ;  /* 0x00000007ff027819 */ /* 0x000fc60000011604 */
[----:B------:R-:W0:Y:S04]  /*0070*/  SHFL.IDX PT, R3, R0, RZ, 0x1f ;  /* 0x00001fff00037589 */ /* 0x000e2800000e0000 */
[----:B------:R-:W1:Y:S01]  /*0080*/  SHFL.IDX PT, R2, R2, RZ, 0x1f ;  /* 0x00001fff02027589 */ /* 0x000e6200000e0000 */
[----:B0-----:R-:W-:Y:S02]  /*0090*/  R2UR UR4, R3 ;  /* 0x00000000030472ca */ /* 0x001fe400000e0000 */
[----:B-1----:R-:W-:-:S11]  /*00a0*/  R2UR UR8, R2 ;  /* 0x00000000020872ca */ /* 0x002fd600000e0000 */
[----:B------:R-:W-:Y:S02]  /*00b0*/  USHF.R.S32.HI UR5, URZ, 0x1f, UR4 ;  /* 0x0000001f3f057899 */ /* 0x000fe40008011404 */
[----:B------:R-:W-:Y:S02]  /*00c0*/  ISETP.NE.OR P0, PT, RZ, UR4, !P0 ;  /* 0x00000004ff007c0c */ /* 0x000fe4000c705670 */
[----:B------:R-:W-:-:S04]  /*00d0*/  ULEA.HI UR5, UR5, UR4, URZ, 0x2 ;  /* 0x0000000405057291 */ /* 0x000fc8000f8f103f */
[----:B------:R-:W-:-:S04]  /*00e0*/  ULOP3.LUT UR5, UR5, 0xfffffffc, URZ, 0xc0, !UPT ;  /* 0xfffffffc05057892 */ /* 0x000fc8000f8ec03f */
[----:B------:R-:W-:-:S03]  /*00f0*/  UIADD3 UR6, UR4, -UR5, URZ ;  /* 0x8000000504067290 */ /* 0x000fc6000fffe03f */
[----:B------:R-:W-:Y:S09]  /*0100*/  @P0 BRA `(.L_x_1) ;  /* 0x0000000000200947 */ /* 0x000ff20003800000 */
[----:B------:R-:W-:Y:S02]  /*0110*/  ULDC.64 UR4, c[0x0][0x198] ;  /* 0x0000660000047ab9 */ /* 0x000fe40000000a00 */
[----:B------:R-:W-:Y:S02]  /*0120*/  UIADD3 UR10, UP0, UR4, 0xf0, URZ ;  /* 0x000000f0040a7890 */ /* 0x000fe4000ff1e03f */
[----:B------:R-:W-:Y:S02]  /*0130*/  UIADD3 UR4, UP1, UR4, 0x1f0, URZ ;  /* 0x000001f004047890 */ /* 0x000fe4000ff3e03f */
[----:B------:R-:W-:Y:S02]  /*0140*/  UIADD3.X UR11, URZ, UR5, URZ, UP0, !UPT ;  /* 0x000000053f0b7290 */ /* 0x000fe400087fe43f */
[----:B------:R-:W-:-:S07]  /*0150*/  UIADD3.X UR5, URZ, UR5, URZ, UP1, !UPT ;  /* 0x000000053f057290 */ /* 0x000fce0008ffe43f */
[----:B------:R0:W-:Y:S02]  /*0160*/  UTMACCTL.PF [UR10] ;  /* 0x000000000a0079b9 */ /* 0x0001e40008040000 */
[----:B------:R0:W-:Y:S02]  /*0170*/  UTMACCTL.PF [UR4] ;  /* 0x00000000040079b9 */ /* 0x0001e40008040000 */
[----:B0-----:R-:W-:Y:S01]  /*0180*/  NOP ;  /* 0x0000000000007918 */ /* 0x001fe20000000000 */
.L_x_1:
[----:B------:R-:W-:Y:S05]  /*0190*/  BSYNC B0 ;  /* 0x0000000000007941 */ /* 0x000fea0003800000 */
.L_x_0:
[----:B------:R-:W0:Y:S01]  /*01a0*/  SHFL.IDX PT, R3, R0, RZ, 0x1f ;  /* 0x00001fff00037589 */ /* 0x000e2200000e0000 */
[----:B------:R-:W-:Y:S01]  /*01b0*/  UISETP.NE.AND UP0, UPT, UR6, 0x3, UPT ;  /* 0x000000030600788c */ /* 0x000fe2000bf05270 */
[----:B------:R-:W-:Y:S01]  /*01c0*/  ISETP.NE.AND P1, PT, RZ, UR8, PT ;  /* 0x00000008ff007c0c */ /* 0x000fe2000bf25270 */
[----:B------:R-:W-:Y:S02]  /*01d0*/  UIADD3 UR11, UR8, -0x1, URZ ;  /* 0xffffffff080b7890 */ /* 0x000fe4000fffe03f */
[----:B------:R-:W-:Y:S02]  /*01e0*/  UISETP.EQ.OR UP0, UPT, UR6, URZ, !UP0 ;  /* 0x0000003f0600728c */ /* 0x000fe4000c702670 */
[----:B------:R-:W-:Y:S02]  /*01f0*/  UISETP.GE.U32.AND UP1, UPT, UR11, 0x2, UPT ;  /* 0x000000020b00788c */ /* 0x000fe4000bf26070 */
[----:B------:R-:W-:-:S04]  /*0200*/  UISETP.EQ.AND UP0, UPT, UR8, URZ, UP0 ;  /* 0x0000003f0800728c */ /* 0x000fc80008702270 */
[----:B------:R-:W-:-:S04]  /*0210*/  USEL UR7, URZ, 0x1, !UP0 ;  /* 0x000000013f077887 */ /* 0x000fc8000c000000 */
[----:B------:R-:W-:Y:S01]  /*0220*/  USEL UR7, UR7, 0x2, UP1 ;  /* 0x0000000207077887 */ /* 0x000fe20008800000 */
[----:B0-----:R-:W-:-:S13]  /*0230*/  ISETP.NE.AND P0, PT, R3, RZ, PT ;  /* 0x000000ff0300720c */ /* 0x001fda0003f05270 */
[----:B------:R-:W-:Y:S05]  /*0240*/  @P0 BRA `(.L_x_2) ;  /* 0x0000000000580947 */ /* 0x000fea0003800000 */
[----:B------:R-:W0:Y:S01]  /*0250*/  S2UR UR10, SR_CgaCtaId ;  /* 0x00000000000a79c3 */ /* 0x000e220000008800 */
[----:B------:R-:W-:Y:S01]  /*0260*/  UMOV UR4, 0x400 ;  /* 0x0000040000047882 */ /* 0x000fe20000000000 */
[----:B------:R-:W-:Y:S01]  /*0270*/  UMOV UR5, 0x1 ;  /* 0x0000000100057882 */ /* 0x000fe20000000000 */
[----:B------:R-:W-:Y:S01]  /*0280*/  UMOV UR8, 0x4 ;  /* 0x0000000400087882 */ /* 0x000fe20000000000 */
[----:B------:R-:W-:Y:S01]  /*0290*/  ELECT P0, URZ, PT ;  /* 0x00000000003f782f */ /* 0x000fe20003800000 */
[----:B------:R-:W-:-:S04]  /*02a0*/  UIADD3 UR8, -UR8, 0x100000, URZ ;  /* 0x0010000008087890 */ /* 0x000fc8000fffe13f */
[----:B------:R-:W-:Y:S02]  /*02b0*/  USHF.L.U32 UR9, UR8, 0xb, URZ ;  /* 0x0000000b08097899 */ /* 0x000fe4000800063f */
[----:B------:R-:W-:Y:S02]  /*02c0*/  USHF.L.U32 UR8, UR8, 0x1, URZ ;  /* 0x0000000108087899 */ /* 0x000fe4000800063f */
[----:B0-----:R-:W-:Y:S02]  /*02d0*/  ULEA UR10, UR10, UR4, 0x18 ;  /* 0x000000040a0a7291 */ /* 0x001fe4000f8ec03f */
[----:B------:R-:W-:-:S04]  /*02e0*/  UIADD3 UR4, -UR5, 0x100000, URZ ;  /* 0x0010000005047890 */ /* 0x000fc8000fffe13f */
[----:B------:R-:W-:Y:S02]  /*02f0*/  USHF.L.U32 UR5, UR4, 0xb, URZ ;  /* 0x0000000b04057899 */ /* 0x000fe4000800063f */
[----:B------:R-:W-:Y:S01]  /*0300*/  USHF.L.U32 UR4, UR4, 0x1, URZ ;  /* 0x0000000104047899 */ /* 0x000fe2000800063f */
[----:B------:R-:W0:Y:S11]  /*0310*/  FENCE.VIEW.ASYNC.S ;  /* 0x00000000000073c6 */ /* 0x000e360000000000 */
[----:B0-----:R0:W1:Y:S01]  /*0320*/  SYNCS.EXCH.64 URZ, [UR10], UR4 ;  /* 0x000000040a3f75b2 */ /* 0x0010620008000100 */
[----:B------:R0:W2:Y:S01]  /*0330*/  SYNCS.EXCH.64 URZ, [UR10+0x20], UR8 ;  /* 0x000020080a3f75b2 */ /* 0x0000a20008000100 */
[----:B------:R0:W3:Y:S01]  /*0340*/  SYNCS.EXCH.64 URZ, [UR10+0x8], UR4 ;  /* 0x000008040a3f75b2 */ /* 0x0000e20008000100 */
[----:B------:R0:W4:Y:S01]  /*0350*/  SYNCS.EXCH.64 URZ, [UR10+0x28], UR8 ;  /* 0x000028080a3f75b2 */ /* 0x0001220008000100 */
[----:B------:R0:W0:Y:S01]  /*0360*/  SYNCS.EXCH.64 URZ, [UR10+0x10], UR4 ;  /* 0x000010040a3f75b2 */ /* 0x0000220008000100 */
[----:B------:R0:W0:Y:S01]  /*0370*/  SYNCS.EXCH.64 URZ, [UR10+0x30], UR8 ;  /* 0x000030080a3f75b2 */ /* 0x0000220008000100 */
[----:B------:R0:W0:Y:S01]  /*0380*/  SYNCS.EXCH.64 URZ, [UR10+0x18], UR4 ;  /* 0x000018040a3f75b2 */ /* 0x0000220008000100 */
[----:B------:R0:W0:Y:S01]  /*0390*/  SYNCS.EXCH.64 URZ, [UR10+0x38], UR8 ;  /* 0x000038080a3f75b2 */ /* 0x0000220008000100 */
[----:B------:R-:W-:Y:S01]  /*03a0*/  NOP ;  /* 0x0000000000007918 */ /* 0x000fe20000000000 */
.L_x_2:
[----:B------:R-:W-:Y:S01]  /*03b0*/  SHF.R.S32.HI R2, RZ, 0x1f, R4 ;  /* 0x0000001fff027819 */ /* 0x000fe20000011404 */
[----:B------:R-:W5:Y:S01]  /*03c0*/  SHFL.IDX PT, R0, R0, RZ, 0x1f ;  /* 0x00001fff00007589 */ /* 0x000f6200000e0000 */
[----:B0-----:R-:W0:Y:S01]  /*03d0*/  S2UR UR10, SR_CTAID.X ;  /* 0x00000000000a79c3 */ /* 0x001e220000002500 */
[----:B------:R-:W-:Y:S02]  /*03e0*/  ELECT P0, URZ, PT ;  /* 0x00000000003f782f */ /* 0x000fe40003800000 */
[----:B------:R-:W-:Y:S01]  /*03f0*/  LEA.HI R2, R2, R4, RZ, 0x7 ;  /* 0x0000000402027211 */ /* 0x000fe200078f38ff */
[----:B------:R-:W-:Y:S01]  /*0400*/  ULDC UR4, c[0x0][0x150] ;  /* 0x0000540000047ab9 */ /* 0x000fe20000000800 */
[----:B------:R-:W-:Y:S01]  /*0410*/  SHF.R.S32.HI R6, RZ, 0x1f, R3 ;  /* 0x0000001fff067819 */ /* 0x000fe20000011403 */
[----:B------:R-:W-:Y:S01]  /*0420*/  NOP ;  /* 0x0000000000007918 */ /* 0x000fe20000000000 */
[----:B------:R-:W-:Y:S01]  /*0430*/  LOP3.LUT R2, R2, 0xffffff80, RZ, 0xc0, !PT ;  /* 0xffffff8002027812 */ /* 0x000fe200078ec0ff */
[----:B------:R-:W-:Y:S01]  /*0440*/  NOP ;  /* 0x0000000000007918 */ /* 0x000fe20000000000 */
[----:B------:R-:W-:Y:S01]  /*0450*/  LEA.HI R6, R6, R3, RZ, 0x2 ;  /* 0x0000000306067211 */ /* 0x000fe200078f10ff */
[----:B------:R-:W1:Y:S02]  /*0460*/  LDC R8, c[0x0][0x144] ;  /* 0x00005100ff087b82 */ /* 0x000e640000000800 */
[----:B------:R-:W-:Y:S01]  /*0470*/  IMAD.IADD R4, R4, 0x1, -R2 ;  /* 0x0000000104047824 */ /* 0x000fe200078e0a02 */
[----:B------:R-:W-:Y:S01]  /*0480*/  LOP3.LUT R6, R6, 0x3ffffffc, RZ, 0xc0, !PT ;  /* 0x3ffffffc06067812 */ /* 0x000fe200078ec0ff */
[----:B------:R-:W2:Y:S03]  /*0490*/  S2R R2, SR_CTAID.Y ;  /* 0x0000000000027919 */ /* 0x000ea60000002600 */
[----:B------:R-:W-:Y:S01]  /*04a0*/  SHF.R.S32.HI R5, RZ, 0x1f, R4 ;  /* 0x0000001fff057819 */ /* 0x000fe20000011404 */
[----:B------:R-:W-:Y:S01]  /*04b0*/  IMAD.IADD R6, R3, 0x1, -R6 ;  /* 0x0000000103067824 */ /* 0x000fe200078e0a06 */
[----:B------:R-:W3:Y:S02]  /*04c0*/  LDC R11, c[0x0][0x148] ;  /* 0x00005200ff0b7b82 */ /* 0x000ee40000000800 */
[----:B------:R-:W-:-:S02]  /*04d0*/  LEA.HI R5, R5, R4, RZ, 0x3 ;  /* 0x0000000405057211 */ /* 0x000fc400078f18ff */
[----:B-----5:R-:W-:Y:S02]  /*04e0*/  ISETP.NE.OR P0, PT, R0, RZ, !P0 ;  /* 0x000000ff0000720c */ /* 0x020fe40004705670 */
[--C-:B------:R-:W-:Y:S02]  /*04f0*/  SHF.R.S32.HI R0, RZ, 0x3, R5.reuse ;  /* 0x00000003ff007819 */ /* 0x100fe40000011405 */
[----:B------:R-:W-:Y:S02]  /*0500*/  SHF.R.S32.HI R5, RZ, 0x1f, R5 ;  /* 0x0000001fff057819 */ /* 0x000fe40000011405 */
[----:B0-----:R-:W-:Y:S02]  /*0510*/  I2FP.F32.U32 R7, UR10 ;  /* 0x0000000a00077c45 */ /* 0x001fe40008201000 */
[----:B------:R-:W-:-:S03]  /*0520*/  LEA.HI R5, R5, R0, RZ, 0x2 ;  /* 0x0000000005057211 */ /* 0x000fc600078f10ff */
[----:B------:R-:W-:Y:S01]  /*0530*/  FMUL R7, R7, UR4 ;  /* 0x0000000407077c20 */ /* 0x000fe20008400000 */
[----:B------:R-:W-:Y:S01]  /*0540*/  LOP3.LUT R5, R5, 0xfffffffc, RZ, 0xc0, !PT ;  /* 0xfffffffc05057812 */ /* 0x000fe200078ec0ff */
[----:B------:R-:W-:Y:S01]  /*0550*/  VOTEU.ALL UP0, P0 ;  /* 0x00000000003f7886 */ /* 0x000fe20000000000 */
[----:B------:R-:W-:Y:S01]  /*0560*/  ULDC UR4, c[0x0][0x154] ;  /* 0x0000550000047ab9 */ /* 0x000fe20000000800 */
[----:B------:R-:W-:Y:S02]  /*0570*/  VOTEU.ALL UP1, P0 ;  /* 0x00000000003f7886 */ /* 0x000fe40000020000 */
[----:B------:R-:W0:Y:S01]  /*0580*/  F2I.U32.TRUNC.NTZ R7, R7 ;  /* 0x0000000700077305 */ /* 0x000e22000020f000 */
[----:B------:R-:W-:Y:S01]  /*0590*/  IMAD.IADD R5, R0, 0x1, -R5 ;  /* 0x0000000100057824 */ /* 0x000fe200078e0a05 */
[----:B------:R-:W5:Y:S01]  /*05a0*/  @!UP0 S2UR UR9, SR_CgaCtaId ;  /* 0x00000000000989c3 */ /* 0x000f620000008800 */
[----:B------:R-:W-:Y:S02]  /*05b0*/  @!UP0 UMOV UR8, 0x400 ;  /* 0x0000040000088882 */ /* 0x000fe40000000000 */
[----:B------:R-:W-:Y:S01]  /*05c0*/  IMAD R5, R6, 0x4, R5 ;  /* 0x0000000406057824 */ /* 0x000fe200078e0205 */
[----:B--2---:R-:W-:-:S04]  /*05d0*/  I2FP.F32.U32 R9, R2 ;  /* 0x0000000200097245 */ /* 0x004fc80000201000 */
[----:B------:R-:W-:Y:S01]  /*05e0*/  LEA.HI R0, R5, R5, RZ, 0x1 ;  /* 0x0000000505007211 */ /* 0x000fe200078f08ff */
[----:B------:R-:W-:Y:S01]  /*05f0*/  FMUL R9, R9, UR4 ;  /* 0x0000000409097c20 */ /* 0x000fe20008400000 */
[----:B------:R-:W-:Y:S02]  /*0600*/  UMOV UR4, 0x20 ;  /* 0x0000002000047882 */ /* 0x000fe40000000000 */
[----:B------:R-:W-:Y:S01]  /*0610*/  LOP3.LUT R6, R0, 0xfffffffe, RZ, 0xc0, !PT ;  /* 0xfffffffe00067812 */ /* 0x000fe200078ec0ff */
[----:B0-----:R-:W-:Y:S01]  /*0620*/  IMAD.MOV R13, RZ, RZ, -R7 ;  /* 0x000000ffff0d7224 */ /* 0x001fe200078e0a07 */
[----:B------:R-:W-:-:S04]  /*0630*/  @!UP0 UIADD3 UR4, -UR4, 0x100000, URZ ;  /* 0x0010000004048890 */ /* 0x000fc8000fffe13f */
[----:B------:R-:W-:Y:S02]  /*0640*/  @!UP0 USHF.L.U32 UR5, UR4, 0xb, URZ ;  /* 0x0000000b04058899 */ /* 0x000fe4000800063f */
[----:B------:R-:W-:Y:S01]  /*0650*/  @!UP0 USHF.L.U32 UR4, UR4, 0x1, URZ ;  /* 0x0000000104048899 */ /* 0x000fe2000800063f */
[----:B------:R-:W0:Y:S01]  /*0660*/  F2I.U32.TRUNC.NTZ R9, R9 ;  /* 0x0000000900097305 */ /* 0x000e22000020f000 */
[----:B-1----:R-:W-:Y:S02]  /*0670*/  IMAD R0, R8, R13, UR10 ;  /* 0x0000000a08007e24 */ /* 0x002fe4000f8e020d */
[C---:B------:R-:W-:Y:S02]  /*0680*/  IMAD.IADD R7, R5.reuse, 0x1, -R6 ;  /* 0x0000000105077824 */ /* 0x040fe400078e0a06 */
[----:B------:R-:W-:-:S03]  /*0690*/  IMAD.SHL.U32 R6, R5, 0x4, RZ ;  /* 0x0000000405067824 */ /* 0x000fc600078e00ff */
[----:B------:R-:W-:Y:S01]  /*06a0*/  ISETP.NE.AND P2, PT, R7, R0, PT ;  /* 0x000000000700720c */ /* 0x000fe20003f45270 */
[----:B-----5:R-:W-:Y:S01]  /*06b0*/  @!UP0 ULEA UR8, UR9, UR8, 0x18 ;  /* 0x0000000809088291 */ /* 0x020fe2000f8ec03f */
[----:B------:R-:W-:Y:S01]  /*06c0*/  LOP3.LUT R10, R5, 0xc, R6, 0x78, !PT ;  /* 0x0000000c050a7812 */ /* 0x000fe200078e7806 */
[----:B------:R-:W1:Y:S01]  /*06d0*/  LDC R7, c[0x0][0x140] ;  /* 0x00005000ff077b82 */ /* 0x000e620000000800 */
[----:B------:R-:W-:Y:S01]  /*06e0*/  VOTEU.ALL UP0, P0 ;  /* 0x00000000003f7886 */ /* 0x000fe20000000000 */
[----:B------:R-:W-:Y:S01]  /*06f0*/  LOP3.LUT P0, RZ, R4, 0x7, RZ, 0xc0, !PT ;  /* 0x0000000704ff7812 */ /* 0x000fe2000780c0ff */
[----:B0-----:R-:W-:Y:S01]  /*0700*/  IMAD.MOV R14, RZ, RZ, -R9 ;  /* 0x000000ffff0e7224 */ /* 0x001fe200078e0a09 */
[----:B------:R0:W-:Y:S01]  /*0710*/  STL [R1+0x4], R10 ;  /* 0x0000040a01007387 */ /* 0x0001e20000100800 */
[----:B------:R-:W-:Y:S01]  /*0720*/  IMAD.MOV.U32 R4, RZ, RZ, 0x1 ;  /* 0x00000001ff047424 */ /* 0x000fe200078e00ff */
[----:B------:R-:W-:Y:S01]  /*0730*/  ISETP.LT.U32.AND P0, PT, R10, 0x2, !P0 ;  /* 0x000000020a00780c */ /* 0x000fe20004701070 */
[----:B---3--:R-:W-:-:S03]  /*0740*/  IMAD R6, R11, R14, R2 ;  /* 0x0000000e0b067224 */ /* 0x008fc600078e0202 */
[----:B------:R-:W-:Y:S01]  /*0750*/  @P2 LEA.HI R5, R10, R10, RZ, 0x1 ;  /* 0x0000000a0a052211 */ /* 0x000fe200078f08ff */
[----:B------:R-:W2:Y:S02]  /*0760*/  FENCE.VIEW.ASYNC.S ;  /* 0x00000000000073c6 */ /* 0x000ea40000000000 */
[----:B--2---:R0:W2:Y:S01]  /*0770*/  @!UP0 SYNCS.EXCH.64 URZ, [UR8+0x50], UR4 ;  /* 0x00005004083f85b2 */ /* 0x0040a20008000100 */
[----:B------:R-:W-:-:S04]  /*0780*/  @P2 SHF.R.S32.HI R5, RZ, 0x1, R5 ;  /* 0x00000001ff052819 */ /* 0x000fc80000011405 */
[----:B------:R-:W-:Y:S02]  /*0790*/  @P2 ISETP.NE.AND P3, PT, R5, R6, PT ;  /* 0x000000060500220c */ /* 0x000fe40003f65270 */
[----:B------:R-:W-:Y:S02]  /*07a0*/  SEL R5, RZ, 0x1, !P0 ;  /* 0x00000001ff057807 */ /* 0x000fe40004000000 */
[----:B------:R-:W-:Y:S02]  /*07b0*/  @P2 SEL R4, RZ, 0x1, P3 ;  /* 0x00000001ff042807 */ /* 0x000fe40001800000 */
[----:B-1----:R-:W-:Y:S02]  /*07c0*/  ISETP.EQ.U32.AND P5, PT, R7, 0x1, PT ;  /* 0x000000010700780c */ /* 0x002fe40003fa2070 */
[----:B------:R-:W-:Y:S01]  /*07d0*/  LOP3.LUT R4, R4, R5, RZ, 0xc0, !PT ;  /* 0x0000000504047212 */ /* 0x000fe200078ec0ff */
[----:B------:R0:W1:Y:S01]  /*07e0*/  @!UP1 SYNCS.EXCH.64 URZ, [UR8+0x58], UR4 ;  /* 0x00005804083f95b2 */ /* 0x0000620008000100 */
[----:B------:R-:W-:-:S03]  /*07f0*/  NOP ;  /* 0x0000000000007918 */ /* 0x000fc60000000000 */
[----:B------:R0:W-:Y:S06]  /*0800*/  STL [R1], R4 ;  /* 0x0000000401007387 */ /* 0x0001ec0000100800 */
[----:B--2---:R-:W-:Y:S05]  /*0810*/  @!P5 BRA `(.L_x_3) ;  /* 0x000000000008d947 */ /* 0x004fea0003800000 */
[----:B-1--4-:R-:W-:Y:S01]  /*0820*/  UCGABAR_ARV ;  /* 0x00000000000079c7 */ /* 0x012fe20008000000 */
[----:B------:R-:W-:Y:S05]  /*0830*/  BRA `(.L_x_4) ;  /* 0x0000000000047947 */ /* 0x000fea0003800000 */
.L_x_3:
[----:B-1--4-:R-:W-:Y:S01]  /*0840*/  NOP ;  /* 0x0000000000007918 */ /* 0x012fe20000000000 */
.L_x_4:
[----:B------:R-:W1:Y:S01]  /*0850*/  LDC R3, c[0x0][0x65c] ;  /* 0x00019700ff037b82 */ /* 0x000e620000000800 */
[----:B0-----:R-:W-:Y:S02]  /*0860*/  IMAD.U32 R4, RZ, RZ, UR10 ;  /* 0x0000000aff047e24 */ /* 0x001fe4000f8e00ff */
[----:B------:R-:W-:Y:S01]  /*0870*/  IMAD.MOV.U32 R5, RZ, RZ, RZ ;  /* 0x000000ffff057224 */ /* 0x000fe200078e00ff */
[----:B-1----:R-:W-:-:S13]  /*0880*/  ISETP.NE.AND P4, PT, R3, 0x1, PT ;  /* 0x000000010300780c */ /* 0x002fda0003f85270 */
[----:B------:R-:W0:Y:S01]  /*0890*/  @P4 LDC R7, c[0x0][0x10] ;  /* 0x00000400ff074b82 */ /* 0x000e220000000800 */
[----:B------:R-:W-:Y:S02]  /*08a0*/  @P4 IMAD.MOV.U32 R3, RZ, RZ, RZ ;  /* 0x000000ffff034224 */ /* 0x000fe400078e00ff */
[----:B------:R-:W-:-:S05]  /*08b0*/  @P4 IMAD.MOV.U32 R13, RZ, RZ, RZ ;  /* 0x000000ffff0d4224 */ /* 0x000fca00078e00ff */
[----:B------:R-:W1:Y:S01]  /*08c0*/  @!P4 LDC R9, c[0x0][0xc] ;  /* 0x00000300ff09cb82 */ /* 0x000e620000000800 */
[----:B0-----:R-:W-:-:S04]  /*08d0*/  @P4 IMAD.WIDE.U32 R6, R7, UR10, R2 ;  /* 0x0000000a07064c25 */ /* 0x001fc8000f8e0002 */
[----:B------:R-:W-:Y:S02]  /*08e0*/  @P4 IMAD.MOV.U32 R15, RZ, RZ, R6 ;  /* 0x000000ffff0f4224 */ /* 0x000fe400078e0006 */
[----:B------:R-:W-:Y:S02]  /*08f0*/  @P4 IMAD.IADD R23, R7, 0x1, R13 ;  /* 0x0000000107174824 */ /* 0x000fe400078e020d */
[----:B-1----:R-:W-:-:S04]  /*0900*/  @!P4 IMAD.WIDE.U32 R4, R2, R9, R4 ;  /* 0x000000090204c225 */ /* 0x002fc800078e0004 */
[----:B------:R-:W-:Y:S02]  /*0910*/  @!P4 IMAD.MOV.U32 R15, RZ, RZ, R4 ;  /* 0x000000ffff0fc224 */ /* 0x000fe400078e0004 */
[----:B------:R-:W-:-:S03]  /*0920*/  @!P4 IMAD.MOV.U32 R23, RZ, RZ, R5 ;  /* 0x000000ffff17c224 */ /* 0x000fc600078e0005 */
[----:B------:R0:W-:Y:S04]  /*0930*/  STL [R1+0xc], R15 ;  /* 0x00000c0f01007387 */ /* 0x0001e80000100800 */
[----:B------:R0:W-:Y:S01]  /*0940*/  STL [R1+0x8], R23 ;  /* 0x0000081701007387 */ /* 0x0001e20000100800 */
[----:B------:R-:W-:Y:S05]  /*0950*/  @!P5 BRA `(.L_x_5) ;  /* 0x00000000000cd947 */ /* 0x000fea0003800000 */
[----:B------:R-:W-:Y:S01]  /*0960*/  UCGABAR_WAIT ;  /* 0x0000000000007dc7 */ /* 0x000fe20008000000 */
[----:B------:R-:W-:Y:S01]  /*0970*/  CCTL.IVALL ;  /* 0x00000000ff00798f */ /* 0x000fe20002000000 */
[----:B------:R-:W-:Y:S05]  /*0980*/  BRA `(.L_x_6) ;  /* 0x0000000000047947 */ /* 0x000fea0003800000 */
.L_x_5:
[----:B------:R-:W-:Y:S06]  /*0990*/  BAR.SYNC.DEFER_BLOCKING 0x0 ;  /* 0x0000000000007b1d */ /* 0x000fec0000010000 */
.L_x_6:
[----:B------:R-:W-:Y:S05]  /*09a0*/  @!P1 BRA `(.L_x_7) ;  /* 0x000000d4004c9947 */ /* 0x000fea0003800000 */
[----:B------:R-:W-:-:S06]  /*09b0*/  UISETP.GT.U32.AND UP0, UPT, UR11, 0x1, UPT ;  /* 0x000000010b00788c */ /* 0x000fcc000bf04070 */
[----:B------:R-:W-:-:S13]  /*09c0*/  PLOP3.LUT P0, PT, PT, PT, UP0, 0x80, 0x0 ;  /* 0x000000000000781c */ /* 0x000fda0003f0f008 */
[----:B------:R-:W-:Y:S05]  /*09d0*/  @P0 EXIT ;  /* 0x000000000000094d */ /* 0x000fea0003800000 */
[----:B------:R-:W-:Y:S01]  /*09e0*/  IMAD.MOV.U32 R6, RZ, RZ, -0x1 ;  /* 0xffffffffff067424 */ /* 0x000fe200078e00ff */
[----:B------:R-:W-:Y:S01]  /*09f0*/  ULDC.64 UR4, c[0x0][0x650] ;  /* 0x0001940000047ab9 */ /* 0x000fe20000000a00 */
[----:B------:R-:W-:Y:S01]  /*0a00*/  IMAD.MOV.U32 R5, RZ, RZ, -0x1 ;  /* 0xffffffffff057424 */ /* 0x000fe200078e00ff */
[----:B------:R-:W-:Y:S01]  /*0a10*/  ISETP.GE.U32.AND P0, PT, R15, UR4, PT ;  /* 0x000000040f007c0c */ /* 0x000fe2000bf06070 */
[----:B------:R-:W-:Y:S01]  /*0a20*/  UMOV UR42, 0xffffffff ;  /* 0xffffffff002a7882 */ /* 0x000fe20000000000 */
[----:B------:R1:W-:Y:S01]  /*0a30*/  STL [R1+0x14], R6 ;  /* 0x0000140601007387 */ /* 0x0003e20000100800 */
[----:B------:R-:W-:Y:S02]  /*0a40*/  PRMT R4, RZ, 0x7610, R4 ;  /* 0x00007610ff047816 */ /* 0x000fe40000000004 */
[----:B------:R-:W-:Y:S01]  /*0a50*/  ISETP.GE.U32.AND.EX P0, PT, R23, UR5, PT, P0 ;  /* 0x0000000517007c0c */ /* 0x000fe2000bf06100 */
[----:B------:R1:W-:-:S12]  /*0a60*/  STL [R1+0x10], R5 ;  /* 0x0000100501007387 */ /* 0x0003d80000100800 */
[----:B-1----:R-:W-:Y:S05]  /*0a70*/  @P0 BRA `(.L_x_8) ;  /* 0x0000000400380947 */ /* 0x002fea0003800000 */
[----:B------:R-:W1:Y:S01]  /*0a80*/  LDC.64 R16, c[0x0][0x628] ;  /* 0x00018a00ff107b82 */ /* 0x000e620000000a00 */
[----:B------:R-:W-:Y:S02]  /*0a90*/  IMAD.MOV.U32 R4, RZ, RZ, R15 ;  /* 0x000000ffff047224 */ /* 0x000fe400078e000f */
[----:B------:R-:W-:-:S05]  /*0aa0*/  IMAD.MOV.U32 R5, RZ, RZ, R23 ;  /* 0x000000ffff057224 */ /* 0x000fca00078e0017 */
[----:B------:R-:W2:Y:S08]  /*0ab0*/  LDC R10, c[0x0][0x630] ;  /* 0x00018c00ff0a7b82 */ /* 0x000eb00000000800 */
[----:B------:R-:W3:Y:S01]  /*0ac0*/  LDC.64 R18, c[0x0][0x620] ;  /* 0x00018800ff127b82 */ /* 0x000ee20000000a00 */
[----:B-1----:R-:W-:-:S04]  /*0ad0*/  ISETP.NE.U32.AND P0, PT, R16, RZ, PT ;  /* 0x000000ff1000720c */ /* 0x002fc80003f05070 */
[----:B------:R-:W-:-:S13]  /*0ae0*/  ISETP.NE.AND.EX P0, PT, R17, RZ, PT, P0 ;  /* 0x000000ff1100720c */ /* 0x000fda0003f05300 */
[----:B--23--:R-:W-:Y:S05]  /*0af0*/  @!P0 BRA `(.L_x_9) ;  /* 0x0000000000288947 */ /* 0x00cfea0003800000 */
[----:B------:R-:W1:Y:S02]  /*0b00*/  LDC R9, c[0x0][0x634] ;  /* 0x00018d00ff097b82 */ /* 0x000e640000000800 */
[----:B-1----:R-:W-:-:S05]  /*0b10*/  IADD3 R9, P0, R15, R9, RZ ;  /* 0x000000090f097210 */ /* 0x002fca0007f1e0ff */
[----:B------:R-:W-:-:S04]  /*0b20*/  IMAD.X R13, RZ, RZ, R23, P0 ;  /* 0x000000ffff0d7224 */ /* 0x000fc800000e0617 */
[----:B------:R-:W-:-:S04]  /*0b30*/  IMAD.WIDE.U32 R4, R13, R16, RZ ;  /* 0x000000100d047225 */ /* 0x000fc800078e00ff */
[----:B------:R-:W-:-:S04]  /*0b40*/  IMAD.WIDE.U32 R6, P0, R9, R17, R4 ;  /* 0x0000001109067225 */ /* 0x000fc80007800004 */
[----:B------:R-:W-:-:S04]  /*0b50*/  IMAD.WIDE.U32 R4, R9, R16, RZ ;  /* 0x0000001009047225 */ /* 0x000fc800078e00ff */
[----:B------:R-:W-:Y:S01]  /*0b60*/  IMAD.X R9, RZ, RZ, RZ, P0 ;  /* 0x000000ffff097224 */ /* 0x000fe200000e06ff */
[----:B------:R-:W-:Y:S01]  /*0b70*/  IADD3 RZ, P0, R5, R6, RZ ;  /* 0x0000000605ff7210 */ /* 0x000fe20007f1e0ff */
[----:B------:R-:W-:-:S04]  /*0b80*/  IMAD.MOV.U32 R8, RZ, RZ, R7 ;  /* 0x000000ffff087224 */ /* 0x000fc800078e0007 */
[----:B------:R-:W-:-:S08]  /*0b90*/  IMAD.WIDE.U32.X R4, R13, R17, R8, P0 ;  /* 0x000000110d047225 */ /* 0x000fd000000e0408 */
.L_x_9:
[----:B------:R-:W1:Y:S01]  /*0ba0*/  LDC.64 R20, c[0x0][0x640] ;  /* 0x00019000ff147b82 */ /* 0x000e620000000a00 */
[-C--:B------:R-:W-:Y:S01]  /*0bb0*/  SHF.R.U64 R22, R4, R10.reuse, R5 ;  /* 0x0000000a04167219 */ /* 0x080fe20000001205 */
[----:B------:R-:W-:Y:S01]  /*0bc0*/  IMAD.MOV.U32 R4, RZ, RZ, R15 ;  /* 0x000000ffff047224 */ /* 0x000fe200078e000f */
[----:B------:R-:W-:Y:S01]  /*0bd0*/  SHF.R.U32.HI R3, RZ, R10, R5 ;  /* 0x0000000aff037219 */ /* 0x000fe20000011605 */
[----:B------:R-:W-:Y:S01]  /*0be0*/  IMAD.MOV.U32 R5, RZ, RZ, R23 ;  /* 0x000000ffff057224 */ /* 0x000fe200078e0017 */
[----:B------:R-:W-:Y:S01]  /*0bf0*/  IADD3 R7, P0, RZ, -R22, RZ ;  /* 0x80000016ff077210 */ /* 0x000fe20007f1e0ff */
[----:B0-----:R-:W-:Y:S02]  /*0c00*/  IMAD R23, R11, R14, R2 ;  /* 0x0000000e0b177224 */ /* 0x001fe400078e0202 */
[----:B------:R-:W0:Y:S01]  /*0c10*/  LDC R8, c[0x0][0x618] ;  /* 0x00018600ff087b82 */ /* 0x000e220000000800 */
[----:B------:R-:W-:Y:S02]  /*0c20*/  IMAD.MOV.U32 R11, RZ, RZ, 0x1 ;  /* 0x00000001ff0b7424 */ /* 0x000fe400078e00ff */
[----:B------:R-:W-:-:S02]  /*0c30*/  IMAD.X R3, RZ, RZ, ~R3, P0 ;  /* 0x000000ffff037224 */ /* 0x000fc400000e0e03 */
[----:B------:R-:W-:-:S03]  /*0c40*/  IMAD.WIDE.U32 R4, R7, R18, R4 ;  /* 0x0000001207047225 */ /* 0x000fc600078e0004 */
[----:B------:R-:W2:Y:S01]  /*0c50*/  LDC R12, c[0x0][0x608] ;  /* 0x00018200ff0c7b82 */ /* 0x000ea20000000800 */
[----:B------:R-:W-:-:S04]  /*0c60*/  IMAD R6, R3, R18, RZ ;  /* 0x0000001203067224 */ /* 0x000fc800078e02ff */
[----:B------:R-:W-:-:S03]  /*0c70*/  IMAD R3, R7, R19, R6 ;  /* 0x0000001307037224 */ /* 0x000fc600078e0206 */
[----:B------:R-:W3:Y:S01]  /*0c80*/  LDC R16, c[0x0][0x658] ;  /* 0x00019600ff107b82 */ /* 0x000ee20000000800 */
[----:B------:R-:W-:Y:S01]  /*0c90*/  IMAD.IADD R3, R5, 0x1, R3 ;  /* 0x0000000105037824 */ /* 0x000fe200078e0203 */
[----:B-1----:R-:W-:Y:S01]  /*0ca0*/  ISETP.NE.U32.AND P0, PT, R20, RZ, PT ;  /* 0x000000ff1400720c */ /* 0x002fe20003f05070 */
[----:B------:R-:W-:-:S03]  /*0cb0*/  IMAD.MOV.U32 R5, RZ, RZ, -0x1 ;  /* 0xffffffffff057424 */ /* 0x000fc600078e00ff */
[----:B------:R-:W-:Y:S02]  /*0cc0*/  ISETP.NE.AND.EX P0, PT, R21, RZ, PT, P0 ;  /* 0x000000ff1500720c */ /* 0x000fe40003f05300 */
[----:B------:R-:W1:Y:S01]  /*0cd0*/  LDC R13, c[0x0][0x600] ;  /* 0x00018000ff0d7b82 */ /* 0x000e620000000800 */
[-CC-:B0-----:R-:W-:Y:S02]  /*0ce0*/  SHF.R.U64 R10, R4, R8.reuse, R3.reuse ;  /* 0x00000008040a7219 */ /* 0x181fe40000001203 */
[----:B------:R-:W-:-:S05]  /*0cf0*/  SHF.R.U32.HI R3, RZ, R8, R3 ;  /* 0x00000008ff037219 */ /* 0x000fca0000011603 */
[----:B------:R-:W0:Y:S01]  /*0d00*/  LDC R15, c[0x0][0x648] ;  /* 0x00019200ff0f7b82 */ /* 0x000e220000000800 */
[-CC-:B--2---:R-:W-:Y:S02]  /*0d10*/  SHF.R.U64 R19, R10, R12.reuse, R3.reuse ;  /* 0x0000000c0a137219 */ /* 0x184fe40000001203 */
[----:B------:R-:W-:-:S05]  /*0d20*/  SHF.R.U32.HI R3, RZ, R12, R3 ;  /* 0x0000000cff037219 */ /* 0x000fca0000011603 */
[----:B------:R-:W2:Y:S01]  /*0d30*/  LDC R17, c[0x0][0x638] ;  /* 0x00018e00ff117b82 */ /* 0x000ea20000000800 */
[-C--:B---3--:R-:W-:Y:S02]  /*0d40*/  SHF.L.U32 R2, R5, R16.reuse, RZ ;  /* 0x0000001005027219 */ /* 0x088fe400000006ff */
[--C-:B------:R-:W-:Y:S02]  /*0d50*/  SHF.R.U64 R12, R19, R16, R3.reuse ;  /* 0x00000010130c7219 */ /* 0x100fe40000001203 */
[----:B------:R-:W-:Y:S02]  /*0d60*/  LOP3.LUT R8, RZ, R2, RZ, 0x33, !PT ;  /* 0x00000002ff087212 */ /* 0x000fe400078e33ff */
[----:B------:R-:W-:Y:S01]  /*0d70*/  SHF.R.U32.HI R3, RZ, R16, R3 ;  /* 0x00000010ff037219 */ /* 0x000fe20000011603 */
[----:B------:R-:W3:Y:S01]  /*0d80*/  LDC R18, c[0x0][0x610] ;  /* 0x00018400ff127b82 */ /* 0x000ee20000000800 */
[----:B------:R-:W-:Y:S01]  /*0d90*/  IMAD.MOV.U32 R2, RZ, RZ, R12 ;  /* 0x000000ffff027224 */ /* 0x000fe200078e000c */
[----:B------:R-:W-:Y:S06]  /*0da0*/  @!P0 BRA `(.L_x_10) ;  /* 0x0000000000288947 */ /* 0x000fec0003800000 */
[----:B------:R-:W4:Y:S02]  /*0db0*/  LDC R7, c[0x0][0x64c] ;  /* 0x00019300ff077b82 */ /* 0x000f240000000800 */
[----:B----4-:R-:W-:-:S05]  /*0dc0*/  IADD3 R7, P0, R12, R7, RZ ;  /* 0x000000070c077210 */ /* 0x010fca0007f1e0ff */
        /* <DEDUP_REMOVED lines=8> */
.L_x_10:
[----:B0-----:R-:W-:Y:S01]  /*0e50*/  SHF.R.U64 R4, R2, R15, R3 ;  /* 0x0000000f02047219 */ /* 0x001fe20000001203 */
[----:B-1----:R-:W-:Y:S01]  /*0e60*/  VIADD R5, R13, 0xffffffff ;  /* 0xffffffff0d057836 */ /* 0x002fe20000000000 */
[----:B------:R-:W-:Y:S02]  /*0e70*/  SHF.L.U32 R2, R11, R16, RZ ;  /* 0x000000100b027219 */ /* 0x000fe400000006ff */
[----:B------:R-:W-:Y:S01]  /*0e80*/  LOP3.LUT R3, R19, R8, RZ, 0xc0, !PT ;  /* 0x0000000813037212 */ /* 0x000fe200078ec0ff */
[----:B------:R-:W-:Y:S01]  /*0e90*/  IMAD.MOV R6, RZ, RZ, -R4 ;  /* 0x000000ffff067224 */ /* 0x000fe200078e0a04 */
[----:B------:R-:W-:Y:S02]  /*0ea0*/  SEL R0, R0, R23, !P4 ;  /* 0x0000001700007207 */ /* 0x000fe40006000000 */
[----:B------:R-:W-:Y:S01]  /*0eb0*/  LOP3.LUT R5, R10, R5, RZ, 0xc0, !PT ;  /* 0x000000050a057212 */ /* 0x000fe200078ec0ff */
[----:B------:R-:W-:Y:S01]  /*0ec0*/  IMAD R3, R2, R4, R3 ;  /* 0x0000000402037224 */ /* 0x000fe200078e0203 */
[----:B------:R-:W-:Y:S01]  /*0ed0*/  R2UR UR42, R22 ;  /* 0x00000000162a72ca */ /* 0x000fe200000e0000 */
[----:B--2---:R-:W-:-:S02]  /*0ee0*/  IMAD R2, R6, R17, R12 ;  /* 0x0000001106027224 */ /* 0x004fc400078e020c */
[----:B---3--:R-:W-:Y:S02]  /*0ef0*/  IMAD R0, R3, R18, R0 ;  /* 0x0000001203007224 */ /* 0x008fe400078e0200 */
[----:B------:R-:W-:Y:S02]  /*0f00*/  IMAD R3, R2, R13, R5 ;  /* 0x0000000d02037224 */ /* 0x000fe400078e0205 */
[----:B------:R-:W-:-:S03]  /*0f10*/  IMAD.MOV.U32 R4, RZ, RZ, 0x1 ;  /* 0x00000001ff047424 */ /* 0x000fc600078e00ff */
[----:B------:R-:W-:Y:S02]  /*0f20*/  SEL R2, R3, R0, !P4 ;  /* 0x0000000003027207 */ /* 0x000fe40006000000 */
[----:B------:R-:W-:-:S03]  /*0f30*/  SEL R0, R0, R3, !P4 ;  /* 0x0000000300007207 */ /* 0x000fc60006000000 */
[----:B------:R1:W-:Y:S04]  /*0f40*/  STL [R1+0x10], R2 ;  /* 0x0000100201007387 */ /* 0x0003e80000100800 */
[----:B------:R1:W-:Y:S02]  /*0f50*/  STL [R1+0x14], R0 ;  /* 0x0000140001007387 */ /* 0x0003e40000100800 */
.L_x_8:
[----:B------:R-:W-:-:S08]  /*0f60*/  NOP ;  /* 0x0000000000007918 */ /* 0x000fd00000000000 */
[----:B------:R-:W2:Y:S02]  /*0f70*/  USETMAXREG.TRY_ALLOC.CTAPOOL UP0, 0xe8 ;  /* 0x000000e8000079c8 */ /* 0x000ea40008000600 */
[----:B--2---:R-:W-:-:S13]  /*0f80*/  PLOP3.LUT P0, PT, PT, PT, UP0, 0x80, 0x0 ;  /* 0x000000000000781c */ /* 0x004fda0003f0f008 */
[----:B------:R-:W-:Y:S05]  /*0f90*/  @!P0 BRA `(.L_x_8) ;  /* 0xfffffffc00f08947 */ /* 0x000fea000383ffff */
[----:B------:R-:W-:Y:S01]  /*0fa0*/  ULDC.64 UR4, c[0x0][0x598] ;  /* 0x0001660000047ab9 */ /* 0x000fe20000000a00 */
[----:B------:R-:W-:Y:S01]  /*0fb0*/  ULDC.64 UR48, c[0x0][0x208] ;  /* 0x0000820000307ab9 */ /* 0x000fe20000000a00 */
[----:B------:R-:W-:-:S04]  /*0fc0*/  ISETP.NE.U32.AND P0, PT, RZ, UR4, PT ;  /* 0x00000004ff007c0c */ /* 0x000fc8000bf05070 */
[----:B------:R-:W-:-:S13]  /*0fd0*/  ISETP.NE.AND.EX P0, PT, RZ, UR5, PT, P0 ;  /* 0x00000005ff007c0c */ /* 0x000fda000bf05300 */
[----:B------:R-:W-:Y:S05]  /*0fe0*/  @!P0 BRA `(.L_x_11) ;  /* 0x0000000000208947 */ /* 0x000fea0003800000 */
[----:B-1----:R-:W1:Y:S02]  /*0ff0*/  LDC.64 R2, c[0x0][0x598] ;  /* 0x00016600ff027b82 */ /* 0x002e640000000a00 */
[----:B-1----:R-:W2:Y:S02]  /*1000*/  LDG.E.64 R2, desc[UR48][R2.64] ;  /* 0x0000003002027981 */ /* 0x002ea4000c1e1b00 */
[----:B--2---:R-:W-:-:S04]  /*1010*/  ISETP.NE.U32.AND P0, PT, R2, RZ, PT ;  /* 0x000000ff0200720c */ /* 0x004fc80003f05070 */
[----:B------:R-:W-:-:S13]  /*1020*/  ISETP.NE.AND.EX P0, PT, R3, RZ, PT, P0 ;  /* 0x000000ff0300720c */ /* 0x000fda0003f05300 */
[----:B------:R-:W-:Y:S05]  /*1030*/  @!P0 BRA `(.L_x_11) ;  /* 0x00000000000c8947 */ /* 0x000fea0003800000 */
[----:B------:R-:W2:Y:S02]  /*1040*/  LD.E R2, desc[UR48][R2.64] ;  /* 0x0000003002027980 */ /* 0x000ea4000c101900 */
[----:B--2---:R-:W-:Y:S01]  /*1050*/  R2UR UR41, R2 ;  /* 0x00000000022972ca */ /* 0x004fe200000e0000 */
[----:B------:R-:W-:-:S14]  /*1060*/  BRA `(.L_x_12) ;  /* 0x0000000000247947 */ /* 0x000fdc0003800000 */
.L_x_11:
[----:B------:R-:W-:Y:S02]  /*1070*/  ULDC.64 UR4, c[0x0][0x588] ;  /* 0x0001620000047ab9 */ /* 0x000fe40000000a00 */
[----:B------:R-:W-:-:S04]  /*1080*/  ISETP.NE.U32.AND P0, PT, RZ, UR4, PT ;  /* 0x00000004ff007c0c */ /* 0x000fc8000bf05070 */
[----:B------:R-:W-:-:S13]  /*1090*/  ISETP.NE.AND.EX P0, PT, RZ, UR5, PT, P0 ;  /* 0x00000005ff007c0c */ /* 0x000fda000bf05300 */
[----:B------:R-:W-:Y:S05]  /*10a0*/  @!P0 BRA `(.L_x_13) ;  /* 0x0000000000108947 */ /* 0x000fea0003800000 */
[----:B-1----:R-:W1:Y:S02]  /*10b0*/  LDC.64 R2, c[0x0][0x588] ;  /* 0x00016200ff027b82 */ /* 0x002e640000000a00 */
[----:B-1----:R-:W2:Y:S02]  /*10c0*/  LDG.E R2, desc[UR48][R2.64] ;  /* 0x0000003002027981 */ /* 0x002ea4000c1e1900 */
[----:B--2---:R-:W-:Y:S01]  /*10d0*/  R2UR UR41, R2 ;  /* 0x00000000022972ca */ /* 0x004fe200000e0000 */
[----:B------:R-:W-:-:S14]  /*10e0*/  BRA `(.L_x_12) ;  /* 0x0000000000047947 */ /* 0x000fdc0003800000 */
.L_x_13:
[----:B------:R-:W-:-:S05]  /*10f0*/  ULDC UR41, c[0x0][0x580] ;  /* 0x0001600000297ab9 */ /* 0x000fca0000000800 */
.L_x_12:
[----:B------:R-:W-:Y:S02]  /*1100*/  ULDC.64 UR4, c[0x0][0x5a0] ;  /* 0x0001680000047ab9 */ /* 0x000fe40000000a00 */
        /* <DEDUP_REMOVED lines=11> */
.L_x_14:
        /* <DEDUP_REMOVED lines=8> */
.L_x_16:
[----:B------:R-:W-:-:S05]  /*1240*/  ULDC UR40, c[0x0][0x584] ;  /* 0x0001610000287ab9 */ /* 0x000fca0000000800 */
.L_x_15:
[----:B------:R-:W-:-:S13]  /*1250*/  LOP3.LUT P0, RZ, R4, 0xff, RZ, 0xc0, !PT ;  /* 0x000000ff04ff7812 */ /* 0x000fda000780c0ff */
[----:B------:R-:W-:Y:S05]  /*1260*/  @!P0 EXIT ;  /* 0x000000000000894d */ /* 0x000fea0003800000 */
[----:B------:R-:W-:Y:S01]  /*1270*/  ULDC UR4, c[0x0][0x28c] ;  /* 0x0000a30000047ab9 */ /* 0x000fe20000000800 */
[----:B------:R-:W-:Y:S02]  /*1280*/  ULOP3.LUT UR8, UR7, 0x1, URZ, 0xfc, !UPT ;  /* 0x0000000107087892 */ /* 0x000fe4000f8efc3f */
[----:B------:R-:W-:-:S04]  /*1290*/  UIADD3 UR4, UR4, 0x7f, URZ ;  /* 0x0000007f04047890 */ /* 0x000fc8000fffe03f */
[----:B------:R-:W-:-:S04]  /*12a0*/  USHF.R.S32.HI UR5, URZ, 0x1f, UR4 ;  /* 0x0000001f3f057899 */ /* 0x000fc80008011404 */
[----:B------:R-:W-:-:S03]  /*12b0*/  ULEA.HI UR5, UR5, UR4, URZ, 0x7 ;  /* 0x0000000405057291 */ /* 0x000fc6000f8f383f */
[----:B------:R-:W-:Y:S01]  /*12c0*/  UMOV UR4, URZ ;  /* 0x0000003f00047c82 */ /* 0x000fe20008000000 */
[----:B------:R-:W-:-:S03]  /*12d0*/  USHF.R.S32.HI UR11, URZ, 0x7, UR5 ;  /* 0x000000073f0b7899 */ /* 0x000fc60008011405 */
[----:B------:R-:W-:-:S09]  /*12e0*/  UMOV UR5, URZ ;  /* 0x0000003f00057c82 */ /* 0x000fd20008000000 */
.L_x_265:
[----:B-1----:R-:W1:Y:S01]  /*12f0*/  S2R R0, SR_TID.X ;  /* 0x0000000000007919 */ /* 0x002e620000002100 */
[----:B--2---:R-:W2:Y:S01]  /*1300*/  S2UR UR16, SR_CgaCtaId ;  /* 0x00000000001079c3 */ /* 0x004ea20000008800 */
[----:B------:R-:W-:Y:S01]  /*1310*/  UMOV UR15, 0x400 ;  /* 0x00000400000f7882 */ /* 0x000fe20000000000 */
[----:B------:R-:W-:Y:S01]  /*1320*/  UMOV UR6, URZ ;  /* 0x0000003f00067c82 */ /* 0x000fe20008000000 */
[----:B------:R-:W-:Y:S01]  /*1330*/  UMOV UR12, URZ ;  /* 0x0000003f000c7c82 */ /* 0x000fe20008000000 */
[----:B------:R-:W-:Y:S01]  /*1340*/  UMOV UR13, URZ ;  /* 0x0000003f000d7c82 */ /* 0x000fe20008000000 */
[----:B------:R-:W-:Y:S01]  /*1350*/  UMOV UR47, UR5 ;  /* 0x00000005002f7c82 */ /* 0x000fe20008000000 */
[----:B------:R-:W-:Y:S01]  /*1360*/  UMOV UR46, UR4 ;  /* 0x00000004002e7c82 */ /* 0x000fe20008000000 */
[----:B------:R-:W-:Y:S01]  /*1370*/  IMAD.MOV.U32 R224, RZ, RZ, RZ ;  /* 0x000000ffffe07224 */ /* 0x000fe200078e00ff */
[----:B0--3--:R-:W3:Y:S01]  /*1380*/  LDC R2, c[0x0][0x28c] ;  /* 0x0000a300ff027b82 */ /* 0x009ee20000000800 */
[----:B------:R-:W-:-:S02]  /*1390*/  CS2R R222, SRZ ;  /* 0x0000000000de7805 */ /* 0x000fc4000001ff00 */
[----:B------:R-:W-:Y:S02]  /*13a0*/  CS2R R220, SRZ ;  /* 0x0000000000dc7805 */ /* 0x000fe4000001ff00 */
[----:B------:R-:W-:Y:S02]  /*13b0*/  CS2R R218, SRZ ;  /* 0x0000000000da7805 */ /* 0x000fe4000001ff00 */
[----:B------:R-:W-:Y:S02]  /*13c0*/  CS2R R216, SRZ ;  /* 0x0000000000d87805 */ /* 0x000fe4000001ff00 */
[----:B------:R-:W-:Y:S02]  /*13d0*/  CS2R R214, SRZ ;  /* 0x0000000000d67805 */ /* 0x000fe4000001ff00 */
[----:B------:R-:W-:Y:S02]  /*13e0*/  CS2R R212, SRZ ;  /* 0x0000000000d47805 */ /* 0x000fe4000001ff00 */
        /* <DEDUP_REMOVED lines=16> */
[----:B-1----:R-:W-:Y:S02]  /*14f0*/  LOP3.LUT R0, R0, 0x80, RZ, 0xc0, !PT ;  /* 0x0000008000007812 */ /* 0x002fe400078ec0ff */
[----:B------:R-:W-:Y:S02]  /*1500*/  CS2R R178, SRZ ;  /* 0x0000000000b27805 */ /* 0x000fe4000001ff00 */
[----:B---3--:R-:W-:-:S02]  /*1510*/  ISETP.GE.AND P0, PT, R2, 0x1, PT ;  /* 0x000000010200780c */ /* 0x008fc40003f06270 */
[----:B------:R-:W-:Y:S02]  /*1520*/  CS2R R176, SRZ ;  /* 0x0000000000b07805 */ /* 0x000fe4000001ff00 */
[----:B------:R-:W-:Y:S02]  /*1530*/  SHF.R.U32.HI R0, RZ, 0x7, R0 ;  /* 0x00000007ff007819 */ /* 0x000fe40000011600 */
[----:B------:R-:W-:Y:S02]  /*1540*/  CS2R R174, SRZ ;  /* 0x0000000000ae7805 */ /* 0x000fe4000001ff00 */
[----:B------:R-:W-:Y:S02]  /*1550*/  CS2R R172, SRZ ;  /* 0x0000000000ac7805 */ /* 0x000fe4000001ff00 */
[----:B------:R-:W-:Y:S02]  /*1560*/  CS2R R170, SRZ ;  /* 0x0000000000aa7805 */ /* 0x000fe4000001ff00 */
[----:B------:R-:W-:-:S02]  /*1570*/  CS2R R168, SRZ ;  /* 0x0000000000a87805 */ /* 0x000fc4000001ff00 */
[----:B------:R-:W-:Y:S01]  /*1580*/  CS2R R166, SRZ ;  /* 0x0000000000a67805 */ /* 0x000fe2000001ff00 */
[----:B------:R-:W1:Y:S01]  /*1590*/  SHFL.IDX PT, R0, R0, RZ, 0x1f ;  /* 0x00001fff00007589 */ /* 0x000e6200000e0000 */
        /* <DEDUP_REMOVED lines=15> */
[----:B0-----:R-:W-:Y:S02]  /*1690*/  CS2R R22, SRZ ;  /* 0x0000000000167805 */ /* 0x001fe4000001ff00 */
[----:B------:R-:W-:-:S02]  /*16a0*/  CS2R R20, SRZ ;  /* 0x0000000000147805 */ /* 0x000fc4000001ff00 */
[----:B------:R-:W-:Y:S02]  /*16b0*/  CS2R R18, SRZ ;  /* 0x0000000000127805 */ /* 0x000fe4000001ff00 */
[----:B------:R-:W-:Y:S02]  /*16c0*/  CS2R R16, SRZ ;  /* 0x0000000000107805 */ /* 0x000fe4000001ff00 */
[----:B------:R-:W-:Y:S02]  /*16d0*/  CS2R R14, SRZ ;  /* 0x00000000000e7805 */ /* 0x000fe4000001ff00 */
[----:B------:R-:W-:Y:S02]  /*16e0*/  CS2R R12, SRZ ;  /* 0x00000000000c7805 */ /* 0x000fe4000001ff00 */
[----:B------:R-:W-:Y:S02]  /*16f0*/  CS2R R10, SRZ ;  /* 0x00000000000a7805 */ /* 0x000fe4000001ff00 */
[----:B------:R-:W-:-:S02]  /*1700*/  CS2R R8, SRZ ;  /* 0x0000000000087805 */ /* 0x000fc4000001ff00 */
[----:B-1----:R-:W-:Y:S02]  /*1710*/  R2UR UR10, R0 ;  /* 0x00000000000a72ca */ /* 0x002fe400000e0000 */
[----:B------:R-:W-:Y:S02]  /*1720*/  CS2R R6, SRZ ;  /* 0x0000000000067805 */ /* 0x000fe4000001ff00 */
[----:B------:R-:W-:Y:S02]  /*1730*/  CS2R R4, SRZ ;  /* 0x0000000000047805 */ /* 0x000fe4000001ff00 */
[----:B------:R-:W-:Y:S01]  /*1740*/  CS2R R2, SRZ ;  /* 0x0000000000027805 */ /* 0x000fe2000001ff00 */
[----:B------:R-:W-:Y:S01]  /*1750*/  IMAD.MOV.U32 R0, RZ, RZ, RZ ;  /* 0x000000ffff007224 */ /* 0x000fe200078e00ff */
[----:B------:R-:W-:Y:S02]  /*1760*/  CS2R R128, SRZ ;  /* 0x0000000000807805 */ /* 0x000fe4000001ff00 */
[----:B------:R-:W-:-:S02]  /*1770*/  CS2R R130, SRZ ;  /* 0x0000000000827805 */ /* 0x000fc4000001ff00 */
[----:B------:R-:W-:Y:S02]  /*1780*/  CS2R R132, SRZ ;  /* 0x0000000000847805 */ /* 0x000fe4000001ff00 */
[----:B------:R-:W-:Y:S02]  /*1790*/  CS2R R134, SRZ ;  /* 0x0000000000867805 */ /* 0x000fe4000001ff00 */
[----:B------:R-:W-:Y:S02]  /*17a0*/  CS2R R120, SRZ ;  /* 0x0000000000787805 */ /* 0x000fe4000001ff00 */
[----:B------:R-:W-:Y:S02]  /*17b0*/  CS2R R122, SRZ ;  /* 0x00000000007a7805 */ /* 0x000fe4000001ff00 */
[----:B------:R-:W-:Y:S02]  /*17c0*/  CS2R R124, SRZ ;  /* 0x00000000007c7805 */ /* 0x000fe4000001ff00 */
[----:B------:R-:W-:Y:S01]  /*17d0*/  CS2R R126, SRZ ;  /* 0x00000000007e7805 */ /* 0x000fe2000001ff00 */
[----:B------:R-:W-:Y:S01]  /*17e0*/  ULEA.HI UR9, UR10, UR10, URZ, 0x1 ;  /* 0x0000000a0a097291 */ /* 0x000fe2000f8f083f */
[----:B------:R-:W-:-:S02]  /*17f0*/  CS2R R112, SRZ ;  /* 0x0000000000707805 */ /* 0x000fc4000001ff00 */
[----:B------:R-:W-:Y:S02]  /*1800*/  CS2R R114, SRZ ;  /* 0x0000000000727805 */ /* 0x000fe4000001ff00 */
[----:B------:R-:W-:Y:S01]  /*1810*/  CS2R R116, SRZ ;  /* 0x0000000000747805 */ /* 0x000fe2000001ff00 */
[----:B------:R-:W-:Y:S01]  /*1820*/  ULOP3.LUT UR14, UR9, 0x7fffe, URZ, 0xc0, !UPT ;  /* 0x0007fffe090e7892 */ /* 0x000fe2000f8ec03f */
[----:B------:R-:W-:Y:S01]  /*1830*/  CS2R R118, SRZ ;  /* 0x0000000000767805 */ /* 0x000fe2000001ff00 */
[----:B--2---:R-:W-:Y:S01]  /*1840*/  ULEA UR9, UR16, UR15, 0x18 ;  /* 0x0000000f10097291 */ /* 0x004fe2000f8ec03f */
[----:B------:R-:W-:Y:S01]  /*1850*/  CS2R R104, SRZ ;  /* 0x0000000000687805 */ /* 0x000fe2000001ff00 */
[----:B------:R-:W-:Y:S01]  /*1860*/  UIADD3 UR14, UR10, -UR14, URZ ;  /* 0x8000000e0a0e7290 */ /* 0x000fe2000fffe03f */
[----:B------:R-:W-:Y:S02]  /*1870*/  CS2R R106, SRZ ;  /* 0x00000000006a7805 */ /* 0x000fe4000001ff00 */
[----:B------:R-:W-:-:S02]  /*1880*/  CS2R R108, SRZ ;  /* 0x00000000006c7805 */ /* 0x000fc4000001ff00 */
[----:B------:R-:W-:Y:S01]  /*1890*/  CS2R R110, SRZ ;  /* 0x00000000006e7805 */ /* 0x000fe2000001ff00 */
[----:B------:R-:W-:Y:S01]  /*18a0*/  ULEA UR14, UR14, UR9, 0xd ;  /* 0x000000090e0e7291 */ /* 0x000fe2000f8e683f */
[----:B------:R-:W-:Y:S02]  /*18b0*/  CS2R R96, SRZ ;  /* 0x0000000000607805 */ /* 0x000fe4000001ff00 */
[----:B------:R-:W-:Y:S02]  /*18c0*/  CS2R R98, SRZ ;  /* 0x0000000000627805 */ /* 0x000fe4000001ff00 */
[----:B------:R-:W-:Y:S01]  /*18d0*/  CS2R R100, SRZ ;  /* 0x0000000000647805 */ /* 0x000fe2000001ff00 */
[----:B------:R-:W-:Y:S01]  /*18e0*/  UIADD3 UR14, UR14, 0x100, URZ ;  /* 0x000001000e0e7890 */ /* 0x000fe2000fffe03f */
[----:B------:R-:W-:Y:S02]  /*18f0*/  CS2R R102, SRZ ;  /* 0x0000000000667805 */ /* 0x000fe4000001ff00 */
[----:B------:R-:W-:-:S02]  /*1900*/  CS2R R88, SRZ ;  /* 0x0000000000587805 */ /* 0x000fc4000001ff00 */
[----:B------:R-:W-:Y:S01]  /*1910*/  CS2R R90, SRZ ;  /* 0x00000000005a7805 */ /* 0x000fe2000001ff00 */
[----:B------:R-:W-:Y:S01]  /*1920*/  USHF.R.U32.HI UR10, URZ, 0x4, UR14 ;  /* 0x000000043f0a7899 */ /* 0x000fe2000801160e */
[----:B------:R-:W-:Y:S02]  /*1930*/  CS2R R92, SRZ ;  /* 0x00000000005c7805 */ /* 0x000fe4000001ff00 */
[----:B------:R-:W-:Y:S02]  /*1940*/  CS2R R94, SRZ ;  /* 0x00000000005e7805 */ /* 0x000fe4000001ff00 */
[----:B------:R-:W-:Y:S01]  /*1950*/  CS2R R80, SRZ ;  /* 0x0000000000507805 */ /* 0x000fe2000001ff00 */
[----:B------:R-:W-:Y:S01]  /*1960*/  ULOP3.LUT UR10, UR10, 0x3fff, URZ, 0xc0, !UPT ;  /* 0x00003fff0a0a7892 */ /* 0x000fe2000f8ec03f */
        /* <DEDUP_REMOVED lines=30> */
[----:B------:R-:W-:Y:S01]  /*1b50*/  CS2R R30, SRZ ;  /* 0x00000000001e7805 */ /* 0x000fe2000001ff00 */
[----:B------:R-:W-:Y:S06]  /*1b60*/  @!P0 BRA `(.L_x_17) ;  /* 0x0000001800d08947 */ /* 0x000fec0003800000 */
[----:B------:R-:W-:-:S06]  /*1b70*/  UISETP.NE.AND UP0, UPT, UR8, 0x3, UPT ;  /* 0x000000030800788c */ /* 0x000fcc000bf05270 */
[----:B------:R-:W-:-:S13]  /*1b80*/  PLOP3.LUT P1, PT, PT, PT, UP0, 0x80, 0x0 ;  /* 0x000000000000781c */ /* 0x000fda0003f2f008 */
[----:B------:R-:W-:Y:S05]  /*1b90*/  @!P1 BRA `(.L_x_18) ;  /* 0x0000000000049947 */ /* 0x000fea0003800000 */
[----:B------:R-:W-:Y:S01]  /*1ba0*/  BPT.TRAP 0x1 ;  /* 0x000000040000795c */ /* 0x000fe20000300000 */
.L_x_18:
[----:B------:R-:W-:Y:S01]  /*1bb0*/  ULEA UR12, UR5, UR9, 0x3 ;  /* 0x00000009050c7291 */ /* 0x000fe2000f8e183f */
[----:B------:R-:W-:-:S05]  /*1bc0*/  IMAD.U32 R0, RZ, RZ, UR4 ;  /* 0x00000004ff007e24 */ /* 0x000fca000f8e00ff */
[----:B------:R-:W-:-:S04]  /*1bd0*/  SHF.L.U32 R0, R0, 0x1f, RZ ;  /* 0x0000001f00007819 */ /* 0x000fc800000006ff */
[----:B------:R0:W1:Y:S01]  /*1be0*/  SYNCS.PHASECHK.TRANS64.TRYWAIT P0, [UR12], R0 ;  /* 0x00000000ff0075a7 */ /* 0x000062000800014c */
[----:B------:R-:W-:Y:S05]  /*1bf0*/  @!P1 BRA `(.L_x_19) ;  /* 0x0000000000049947 */ /* 0x000fea0003800000 */
[----:B------:R-:W-:Y:S01]  /*1c00*/  BPT.TRAP 0x1 ;  /* 0x000000040000795c */ /* 0x000fe20000300000 */
.L_x_19:
[----:B------:R-:W-:Y:S01]  /*1c10*/  UMOV UR6, 0x4 ;  /* 0x0000000400067882 */ /* 0x000fe20000000000 */
[----:B------:R-:W-:Y:S01]  /*1c20*/  IMAD.MOV.U32 R224, RZ, RZ, RZ ;  /* 0x000000ffffe07224 */ /* 0x000fe200078e00ff */
[----:B-1----:R-:W-:Y:S06]  /*1c30*/  @P0 BRA `(.L_x_20) ;  /* 0x0000000000080947 */ /* 0x002fec0003800000 */
[----:B------:R-:W1:Y:S02]  /*1c40*/  SYNCS.PHASECHK.TRANS64.TRYWAIT P0, [UR12], R0 ;  /* 0x00000000ff0075a7 */ /* 0x000e64000800014c */
[----:B-1----:R-:W-:Y:S05]  /*1c50*/  @!P0 BRA `(.L_x_21) ;  /* 0x000000d800348947 */ /* 0x002fea0003800000 */
.L_x_20:
[----:B------:R-:W-:Y:S01]  /*1c60*/  UIADD3 UR12, UR9, 0x20100, URZ ;  /* 0x00020100090c7890 */ /* 0x000fe2000fffe03f */
[----:B------:R-:W-:Y:S01]  /*1c70*/  WARPGROUP.ARRIVE ;  /* 0x00000000000079c5 */ /* 0x000fe20000000000 */
[----:B------:R-:W-:Y:S01]  /*1c80*/  ULOP3.LUT UR43, UR10, 0x10000, URZ, 0xfc, !UPT ;  /* 0x000100000a2b7892 */ /* 0x000fe2000f8efc3f */
[----:B------:R-:W-:Y:S01]  /*1c90*/  CS2R R222, SRZ ;  /* 0x0000000000de7805 */ /* 0x000fe2000001ff00 */
[----:B------:R-:W-:Y:S01]  /*1ca0*/  USHF.R.U32.HI UR12, URZ, 0x4, UR12 ;  /* 0x000000043f0c7899 */ /* 0x000fe2000801160c */
[----:B------:R-:W-:Y:S01]  /*1cb0*/  CS2R R220, SRZ ;  /* 0x0000000000dc7805 */ /* 0x000fe2000001ff00 */
[----:B------:R-:W-:Y:S01]  /*1cc0*/  ULEA UR43, UR5, UR43, 0xb ;  /* 0x0000002b052b7291 */ /* 0x000fe2000f8e583f */
[----:B------:R-:W-:Y:S01]  /*1cd0*/  CS2R R218, SRZ ;  /* 0x0000000000da7805 */ /* 0x000fe2000001ff00 */
[----:B------:R-:W-:Y:S01]  /*1ce0*/  ULOP3.LUT UR12, UR12, 0x3fff, URZ, 0xc0, !UPT ;  /* 0x00003fff0c0c7892 */ /* 0x000fe2000f8ec03f */
[----:B------:R-:W-:Y:S01]  /*1cf0*/  CS2R R216, SRZ ;  /* 0x0000000000d87805 */ /* 0x000fe2000001ff00 */
[----:B------:R-:W-:Y:S01]  /*1d00*/  UMOV UR13, 0x40000040 ;  /* 0x40000040000d7882 */ /* 0x000fe20000000000 */
[----:B------:R-:W-:Y:S01]  /*1d10*/  UMOV UR15, 0x40000040 ;  /* 0x40000040000f7882 */ /* 0x000fe20000000000 */
[----:B------:R-:W-:Y:S01]  /*1d20*/  ULOP3.LUT UR12, UR12, 0x10000, URZ, 0xfc, !UPT ;  /* 0x000100000c0c7892 */ /* 0x000fe2000f8efc3f */
[----:B------:R-:W-:Y:S01]  /*1d30*/  CS2R R214, SRZ ;  /* 0x0000000000d67805 */ /* 0x000fe2000001ff00 */
[----:B------:R-:W-:Y:S01]  /*1d40*/  UMOV UR21, UR13 ;  /* 0x0000000d00157c82 */ /* 0x000fe20008000000 */
[----:B------:R-:W-:Y:S01]  /*1d50*/  UMOV UR23, 0x40000040 ;  /* 0x4000004000177882 */ /* 0x000fe20000000000 */
[----:B------:R-:W-:Y:S01]  /*1d60*/  UIMAD UR44, UR5, 0x380, UR12 ;  /* 0x00000380052c78a4 */ /* 0x000fe2000f8e020c */
[----:B------:R-:W-:Y:S01]  /*1d70*/  CS2R R212, SRZ ;  /* 0x0000000000d47805 */ /* 0x000fe2000001ff00 */
[----:B------:R-:W-:Y:S01]  /*1d80*/  UMOV UR25, UR13 ;  /* 0x0000000d00197c82 */ /* 0x000fe20008000000 */
[----:B------:R-:W-:Y:S01]  /*1d90*/  UMOV UR12, UR43 ;  /* 0x0000002b000c7c82 */ /* 0x000fe20008000000 */
[----:B------:R-:W-:Y:S01]  /*1da0*/  UIADD3 UR22, UR44, 0x80, URZ ;  /* 0x000000802c167890 */ /* 0x000fe2000fffe03f */
[----:B------:R-:W-:Y:S01]  /*1db0*/  CS2R R210, SRZ ;  /* 0x0000000000d27805 */ /* 0x000fe2000001ff00 */
[----:B------:R-:W-:Y:S01]  /*1dc0*/  UIADD3 UR26, UR44, 0x100, URZ ;  /* 0x000001002c1a7890 */ /* 0x000fe2000fffe03f */
[----:B------:R-:W-:Y:S01]  /*1dd0*/  CS2R R208, SRZ ;  /* 0x0000000000d07805 */ /* 0x000fe2000001ff00 */
[----:B------:R-:W-:Y:S01]  /*1de0*/  UIADD3 UR18, UR44, 0x180, URZ ;  /* 0x000001802c127890 */ /* 0x000fe2000fffe03f */
[----:B------:R-:W-:Y:S01]  /*1df0*/  CS2R R206, SRZ ;  /* 0x0000000000ce7805 */ /* 0x000fe2000001ff00 */
[----:B------:R-:W-:Y:S01]  /*1e00*/  UMOV UR14, UR44 ;  /* 0x0000002c000e7c82 */ /* 0x000fe20008000000 */
[----:B------:R-:W-:Y:S01]  /*1e10*/  UMOV UR20, UR12 ;  /* 0x0000000c00147c82 */ /* 0x000fe20008000000 */
[----:B------:R-:W-:Y:S01]  /*1e20*/  UIADD3 UR30, UR44, 0x200, URZ ;  /* 0x000002002c1e7890 */ /* 0x000fe2000fffe03f */
[----:B------:R-:W-:Y:S01]  /*1e30*/  QGMMA.64x16x32.F32.E4M3.E4M3 R128, gdesc[UR12], RZ, !UPT ;  /* 0x002000000c8079f3 */ /* 0x000fe2000c7008ff */
[----:B------:R-:W-:Y:S01]  /*1e40*/  UMOV UR24, UR12 ;  /* 0x0000000c00187c82 */ /* 0x000fe20008000000 */
[----:B------:R-:W-:Y:S01]  /*1e50*/  UMOV UR27, 0x40000040 ;  /* 0x40000040001b7882 */ /* 0x000fe20000000000 */
[----:B------:R-:W-:Y:S01]  /*1e60*/  UIADD3 UR34, UR44, 0x280, URZ ;  /* 0x000002802c227890 */ /* 0x000fe2000fffe03f */
[----:B------:R-:W-:Y:S01]  /*1e70*/  QGMMA.64x16x32.F32.E4M3.E4M3 R112, gdesc[UR20], RZ, !UPT ;  /* 0x00200000147079f3 */ /* 0x000fe2000c7008ff */
[----:B------:R-:W-:Y:S01]  /*1e80*/  UMOV UR16, UR12 ;  /* 0x0000000c00107c82 */ /* 0x000fe20008000000 */
[----:B------:R-:W-:Y:S01]  /*1e90*/  UMOV UR17, UR13 ;  /* 0x0000000d00117c82 */ /* 0x000fe20008000000 */
[----:B------:R-:W-:Y:S01]  /*1ea0*/  UMOV UR19, 0x40000040 ;  /* 0x4000004000137882 */ /* 0x000fe20000000000 */
[----:B------:R-:W-:Y:S01]  /*1eb0*/  UIADD3 UR38, UR44, 0x300, URZ ;  /* 0x000003002c267890 */ /* 0x000fe2000fffe03f */
[----:B------:R-:W-:Y:S01]  /*1ec0*/  QGMMA.64x16x32.F32.E4M3.E4M3 R96, gdesc[UR24], RZ, !UPT ;  /* 0x00200000186079f3 */ /* 0x000fe2000c7008ff */
[----:B------:R-:W-:Y:S01]  /*1ed0*/  UMOV UR28, UR12 ;  /* 0x0000000c001c7c82 */ /* 0x000fe20008000000 */
[----:B------:R-:W-:Y:S01]  /*1ee0*/  UMOV UR29, UR13 ;  /* 0x0000000d001d7c82 */ /* 0x000fe20008000000 */
[----:B------:R-:W-:Y:S01]  /*1ef0*/  UMOV UR31, 0x40000040 ;  /* 0x40000040001f7882 */ /* 0x000fe20000000000 */
[----:B------:R-:W-:Y:S01]  /*1f00*/  QGMMA.64x16x32.F32.E4M3.E4M3 R80, gdesc[UR16], RZ, !UPT ;  /* 0x00200000105079f3 */ /* 0x000fe2000c7008ff */
[----:B------:R-:W-:Y:S01]  /*1f10*/  UIADD3 UR16, UR43, 0x400, URZ ;  /* 0x000004002b107890 */ /* 0x000fe2000fffe03f */
[----:B------:R-:W-:Y:S01]  /*1f20*/  CS2R R204, SRZ ;  /* 0x0000000000cc7805 */ /* 0x000fe2000001ff00 */
[----:B------:R-:W-:Y:S01]  /*1f30*/  UMOV UR32, UR12 ;  /* 0x0000000c00207c82 */ /* 0x000fe20008000000 */
[----:B------:R-:W-:Y:S01]  /*1f40*/  UMOV UR33, UR13 ;  /* 0x0000000d00217c82 */ /* 0x000fe20008000000 */
[----:B------:R-:W-:Y:S01]  /*1f50*/  UMOV UR35, 0x40000040 ;  /* 0x4000004000237882 */ /* 0x000fe20000000000 */
[----:B------:R-:W-:Y:S01]  /*1f60*/  QGMMA.64x16x32.F32.E4M3.E4M3 R64, gdesc[UR28], RZ, !UPT ;  /* 0x002000001c4079f3 */ /* 0x000fe2000c7008ff */
[----:B------:R-:W-:Y:S01]  /*1f70*/  UMOV UR36, UR12 ;  /* 0x0000000c00247c82 */ /* 0x000fe20008000000 */
[----:B------:R-:W-:Y:S01]  /*1f80*/  UMOV UR37, UR13 ;  /* 0x0000000d00257c82 */ /* 0x000fe20008000000 */
[----:B------:R-:W-:Y:S01]  /*1f90*/  UMOV UR39, 0x40000040 ;  /* 0x4000004000277882 */ /* 0x000fe20000000000 */
[----:B------:R-:W-:Y:S01]  /*1fa0*/  QGMMA.64x16x32.F32.E4M3.E4M3 R48, gdesc[UR32], RZ, !UPT ;  /* 0x00200000203079f3 */ /* 0x000fe2000c7008ff */
[----:B------:R-:W-:-:S02]  /*1fb0*/  CS2R R202, SRZ ;  /* 0x0000000000ca7805 */ /* 0x000fc4000001ff00 */
[----:B------:R-:W-:Y:S02]  /*1fc0*/  CS2R R200, SRZ ;  /* 0x0000000000c87805 */ /* 0x000fe4000001ff00 */
[----:B------:R-:W-:Y:S01]  /*1fd0*/  CS2R R198, SRZ ;  /* 0x0000000000c67805 */ /* 0x000fe2000001ff00 */
[----:B------:R-:W-:Y:S01]  /*1fe0*/  QGMMA.64x16x32.F32.E4M3.E4M3 R32, gdesc[UR36], RZ, !UPT ;  /* 0x00200000242079f3 */ /* 0x000fe2000c7008ff */
[----:B------:R-:W-:Y:S01]  /*1ff0*/  UMOV UR36, UR16 ;  /* 0x0000001000247c82 */ /* 0x000fe20008000000 */
[----:B------:R-:W-:Y:S01]  /*2000*/  UMOV UR37, 0x40000040 ;  /* 0x4000004000257882 */ /* 0x000fe20000000000 */
[----:B------:R-:W-:Y:S01]  /*2010*/  UMOV UR32, UR36 ;  /* 0x0000002400207c82 */ /* 0x000fe20008000000 */
[----:B------:R-:W-:Y:S01]  /*2020*/  UMOV UR33, UR37 ;  /* 0x0000002500217c82 */ /* 0x000fe20008000000 */
[----:B------:R-:W-:Y:S01]  /*2030*/  QGMMA.64x16x32.F32.E4M3.E4M3 R24, gdesc[UR36], RZ, !UPT ;  /* 0x00200000241879f3 */ /* 0x000fe2000c7008ff */
[----:B------:R-:W-:Y:S01]  /*2040*/  UMOV UR28, UR36 ;  /* 0x00000024001c7c82 */ /* 0x000fe20008000000 */
        /* <DEDUP_REMOVED lines=12> */
[----:B------:R-:W-:Y:S01]  /*2110*/  UIADD3 UR16, UR43, 0x2, URZ ;  /* 0x000000022b107890 */ /* 0x000fe2000fffe03f */
[----:B------:R-:W-:Y:S01]  /*2120*/  CS2R R196, SRZ ;  /* 0x0000000000c47805 */ /* 0x000fe2000001ff00 */
[----:B------:R-:W-:Y:S01]  /*2130*/  QGMMA.64x16x32.F32.E4M3.E4M3 R88, gdesc[UR24], RZ, !UPT ;  /* 0x00200000185879f3 */ /* 0x000fe2000c7008ff */
[----:B------:R-:W-:Y:S01]  /*2140*/  UIADD3 UR17, UR44, 0x2, URZ ;  /* 0x000000022c117890 */ /* 0x000fe2000fffe03f */
[----:B------:R-:W-:Y:S01]  /*2150*/  CS2R R194, SRZ ;  /* 0x0000000000c27805 */ /* 0x000fe2000001ff00 */
[----:B------:R-:W-:Y:S01]  /*2160*/  UIADD3 UR26, UR44, 0x102, URZ ;  /* 0x000001022c1a7890 */ /* 0x000fe2000fffe03f */
[----:B------:R-:W-:Y:S01]  /*2170*/  QGMMA.64x16x32.F32.E4M3.E4M3 R104, gdesc[UR20], RZ, !UPT ;  /* 0x00200000146879f3 */ /* 0x000fe2000c7008ff */
[----:B------:R-:W-:Y:S01]  /*2180*/  UIADD3 UR22, UR44, 0x82, URZ ;  /* 0x000000822c167890 */ /* 0x000fe2000fffe03f */
[----:B------:R-:W-:Y:S01]  /*2190*/  CS2R R192, SRZ ;  /* 0x0000000000c07805 */ /* 0x000fe2000001ff00 */
[----:B------:R-:W-:Y:S01]  /*21a0*/  UIADD3 UR18, UR44, 0x182, URZ ;  /* 0x000001822c127890 */ /* 0x000fe2000fffe03f */
[----:B------:R-:W-:Y:S01]  /*21b0*/  QGMMA.64x16x32.F32.E4M3.E4M3 R120, gdesc[UR12], RZ, !UPT ;  /* 0x002000000c7879f3 */ /* 0x000fe2000c7008ff */
[----:B------:R-:W-:Y:S01]  /*21c0*/  UMOV UR12, UR16 ;  /* 0x00000010000c7c82 */ /* 0x000fe20008000000 */
[----:B------:R-:W-:Y:S01]  /*21d0*/  UMOV UR13, 0x40000040 ;  /* 0x40000040000d7882 */ /* 0x000fe20000000000 */
[----:B------:R-:W-:Y:S01]  /*21e0*/  UMOV UR14, UR17 ;  /* 0x00000011000e7c82 */ /* 0x000fe20008000000 */
[----:B------:R-:W-:Y:S01]  /*21f0*/  UMOV UR15, 0x40000040 ;  /* 0x40000040000f7882 */ /* 0x000fe20000000000 */
[----:B------:R-:W-:Y:S01]  /*2200*/  UMOV UR20, UR12 ;  /* 0x0000000c00147c82 */ /* 0x000fe20008000000 */
[----:B------:R-:W-:Y:S01]  /*2210*/  UMOV UR21, UR13 ;  /* 0x0000000d00157c82 */ /* 0x000fe20008000000 */
[----:B------:R-:W-:Y:S01]  /*2220*/  UMOV UR23, 0x40000040 ;  /* 0x4000004000177882 */ /* 0x000fe20000000000 */
[----:B------:R-:W-:Y:S01]  /*2230*/  UIADD3 UR30, UR44, 0x202, URZ ;  /* 0x000002022c1e7890 */ /* 0x000fe2000fffe03f */
[----:B------:R-:W-:Y:S01]  /*2240*/  QGMMA.64x16x32.F32.E4M3.E4M3 R128, gdesc[UR12], R128 ;  /* 0x002000000c8079f3 */ /* 0x000fe20008700880 */
        /* <DEDUP_REMOVED lines=13> */
[----:B------:R-:W-:Y:S01]  /*2320*/  QGMMA.64x16x32.F32.E4M3.E4M3 R80, gdesc[UR16], R80 ;  /* 0x00200000105079f3 */ /* 0x000fe20008700850 */
[----:B------:R-:W-:Y:S01]  /*2330*/  UIADD3 UR16, UR43, 0x402, URZ ;  /* 0x000004022b107890 */ /* 0x000fe2000fffe03f */
[----:B------:R-:W-:Y:S01]  /*2340*/  CS2R R190, SRZ ;  /* 0x0000000000be7805 */ /* 0x000fe2000001ff00 */
[----:B------:R-:W-:Y:S01]  /*2350*/  UMOV UR32, UR12 ;  /* 0x0000000c00207c82 */ /* 0x000fe20008000000 */
[----:B------:R-:W-:Y:S01]  /*2360*/  UMOV UR33, UR13 ;  /* 0x0000000d00217c82 */ /* 0x000fe20008000000 */
[----:B------:R-:W-:Y:S01]  /*2370*/  UMOV UR35, 0x40000040 ;  /* 0x4000004000237882 */ /* 0x000fe20000000000 */
[----:B------:R-:W-:Y:S01]  /*2380*/  QGMMA.64x16x32.F32.E4M3.E4M3 R64, gdesc[UR28], R64 ;  /* 0x002000001c4079f3 */ /* 0x000fe20008700840 */
[----:B------:R-:W-:Y:S01]  /*2390*/  UMOV UR36, UR12 ;  /* 0x0000000c00247c82 */ /* 0x000fe20008000000 */
[----:B------:R-:W-:Y:S01]  /*23a0*/  UMOV UR37, UR13 ;  /* 0x0000000d00257c82 */ /* 0x000fe20008000000 */
[----:B------:R-:W-:Y:S01]  /*23b0*/  UMOV UR39, 0x40000040 ;  /* 0x4000004000277882 */ /* 0x000fe20000000000 */
[----:B------:R-:W-:Y:S01]  /*23c0*/  QGMMA.64x16x32.F32.E4M3.E4M3 R48, gdesc[UR32], R48 ;  /* 0x00200000203079f3 */ /* 0x000fe20008700830 */
[----:B------:R-:W-:-:S02]  /*23d0*/  CS2R R188, SRZ ;  /* 0x0000000000bc7805 */ /* 0x000fc4000001ff00 */
[----:B------:R-:W-:Y:S02]  /*23e0*/  CS2R R186, SRZ ;  /* 0x0000000000ba7805 */ /* 0x000fe4000001ff00 */
[----:B------:R-:W-:Y:S01]  /*23f0*/  CS2R R184, SRZ ;  /* 0x0000000000b87805 */ /* 0x000fe2000001ff00 */
[----:B------:R-:W-:Y:S01]  /*2400*/  QGMMA.64x16x32.F32.E4M3.E4M3 R32, gdesc[UR36], R32 ;  /* 0x00200000242079f3 */ /* 0x000fe20008700820 */
[----:B------:R-:W-:Y:S01]  /*2410*/  UMOV UR36, UR16 ;  /* 0x0000001000247c82 */ /* 0x000fe20008000000 */
[----:B------:R-:W-:Y:S01]  /*2420*/  UMOV UR37, 0x40000040 ;  /* 0x4000004000257882 */ /* 0x000fe20000000000 */
[----:B------:R-:W-:Y:S01]  /*2430*/  UMOV UR32, UR36 ;  /* 0x0000002400207c82 */ /* 0x000fe20008000000 */
[----:B------:R-:W-:Y:S01]  /*2440*/  UMOV UR33, UR37 ;  /* 0x0000002500217c82 */ /* 0x000fe20008000000 */
[----:B------:R-:W-:Y:S01]  /*2450*/  QGMMA.64x16x32.F32.E4M3.E4M3 R24, gdesc[UR36], R24 ;  /* 0x00200000241879f3 */ /* 0x000fe20008700818 */
[----:B------:R-:W-:Y:S01]  /*2460*/  UMOV UR28, UR36 ;  /* 0x00000024001c7c82 */ /* 0x000fe20008000000 */
        /* <DEDUP_REMOVED lines=12> */
[----:B------:R-:W-:Y:S01]  /*2530*/  UIADD3 UR16, UR43, 0x4, URZ ;  /* 0x000000042b107890 */ /* 0x000fe2000fffe03f */
[----:B------:R-:W-:Y:S01]  /*2540*/  CS2R R182, SRZ ;  /* 0x0000000000b67805 */ /* 0x000fe2000001ff00 */
[----:B------:R-:W-:Y:S01]  /*2550*/  QGMMA.64x16x32.F32.E4M3.E4M3 R88, gdesc[UR24], R88 ;  /* 0x00200000185879f3 */ /* 0x000fe20008700858 */
[----:B------:R-:W-:Y:S01]  /*2560*/  UIADD3 UR17, UR44, 0x4, URZ ;  /* 0x000000042c117890 */ /* 0x000fe2000fffe03f */
[----:B------:R-:W-:Y:S01]  /*2570*/  CS2R R180, SRZ ;  /* 0x0000000000b47805 */ /* 0x000fe2000001ff00 */
[----:B------:R-:W-:Y:S01]  /*2580*/  UIADD3 UR26, UR44, 0x104, URZ ;  /* 0x000001042c1a7890 */ /* 0x000fe2000fffe03f */
[----:B------:R-:W-:Y:S01]  /*2590*/  QGMMA.64x16x32.F32.E4M3.E4M3 R104, gdesc[UR20], R104 ;  /* 0x00200000146879f3 */ /* 0x000fe20008700868 */
[----:B------:R-:W-:Y:S01]  /*25a0*/  UIADD3 UR22, UR44, 0x84, URZ ;  /* 0x000000842c167890 */ /* 0x000fe2000fffe03f */
[----:B------:R-:W-:Y:S01]  /*25b0*/  CS2R R178, SRZ ;  /* 0x0000000000b27805 */ /* 0x000fe2000001ff00 */
[----:B------:R-:W-:Y:S01]  /*25c0*/  UIADD3 UR18, UR44, 0x184, URZ ;  /* 0x000001842c127890 */ /* 0x000fe2000fffe03f */
[----:B------:R-:W-:Y:S01]  /*25d0*/  QGMMA.64x16x32.F32.E4M3.E4M3 R120, gdesc[UR12], R120 ;  /* 0x002000000c7879f3 */ /* 0x000fe20008700878 */
        /* <DEDUP_REMOVED lines=69> */
[----:B------:R-:W-:Y:S01]  /*2a30*/  CS2R R160, SRZ ;  /* 0x0000000000a07805 */ /* 0x000fe2000001ff00 */
[----:B------:R-:W-:Y:S01]  /*2a40*/  UMOV UR17, 0x40000040 ;  /* 0x4000004000117882 */ /* 0x000fe20000000000 */
[----:B------:R-:W-:Y:S01]  /*2a50*/  UIADD3 UR38, UR44, 0x306, URZ ;  /* 0x000003062c267890 */ /* 0x000fe2000fffe03f */
[----:B------:R-:W-:Y:S01]  /*2a60*/  CS2R R158, SRZ ;  /* 0x00000000009e7805 */ /* 0x000fe2000001ff00 */
[----:B------:R-:W-:Y:S01]  /*2a70*/  UMOV UR19, 0x40000040 ;  /* 0x4000004000137882 */ /* 0x000fe20000000000 */
[----:B------:R-:W-:Y:S01]  /*2a80*/  UMOV UR20, UR16 ;  /* 0x0000001000147c82 */ /* 0x000fe20008000000 */
[----:B------:R-:W-:Y:S01]  /*2a90*/  UMOV UR21, UR17 ;  /* 0x0000001100157c82 */ /* 0x000fe20008000000 */
[----:B------:R-:W-:Y:S01]  /*2aa0*/  UMOV UR23, 0x40000040 ;  /* 0x4000004000177882 */ /* 0x000fe20000000000 */
        /* <DEDUP_REMOVED lines=22> */
[----:B------:R-:W-:Y:S01]  /*2c10*/  ULDC UR12, c[0x0][0x50c] ;  /* 0x00014300000c7ab9 */ /* 0x000fe20000000800 */
[----:B------:R-:W-:Y:S01]  /*2c20*/  CS2R R156, SRZ ;  /* 0x00000000009c7805 */ /* 0x000fe2000001ff00 */
[----:B------:R-:W-:Y:S01]  /*2c30*/  UISETP.NE.AND UP0, UPT, UR12, 0x4, UPT ;  /* 0x000000040c00788c */ /* 0x000fe2000bf05270 */
        /* <DEDUP_REMOVED lines=19> */
[----:B------:R-:W-:-:S02]  /*2d70*/  CS2R R154, SRZ ;  /* 0x00000000009a7805 */ /* 0x000fc4000001ff00 */
[----:B------:R-:W-:Y:S01]  /*2d80*/  CS2R R152, SRZ ;  /* 0x0000000000987805 */ /* 0x000fe2000001ff00 */
[----:B------:R-:W-:Y:S01]  /*2d90*/  QGMMA.64x16x32.F32.E4M3.E4M3 R88, gdesc[UR12], R88 ;  /* 0x002000000c5879f3 */ /* 0x000fe20008700858 */
[----:B------:R-:W-:Y:S01]  /*2da0*/  USEL UR12, URZ, 0x1, UP0 ;  /* 0x000000013f0c7887 */ /* 0x000fe20008000000 */
[----:B------:R-:W-:Y:S02]  /*2db0*/  CS2R R150, SRZ ;  /* 0x0000000000967805 */ /* 0x000fe4000001ff00 */
[----:B------:R-:W-:Y:S01]  /*2dc0*/  CS2R R148, SRZ ;  /* 0x0000000000947805 */ /* 0x000fe2000001ff00 */
[----:B------:R-:W-:Y:S01]  /*2dd0*/  QGMMA.64x16x32.F32.E4M3.E4M3 R104, gdesc[UR20], R104 ;  /* 0x00200000146879f3 */ /* 0x000fe20008700868 */
[----:B------:R-:W-:Y:S02]  /*2de0*/  CS2R R146, SRZ ;  /* 0x0000000000927805 */ /* 0x000fe4000001ff00 */
[----:B------:R-:W-:Y:S02]  /*2df0*/  CS2R R144, SRZ ;  /* 0x0000000000907805 */ /* 0x000fe4000001ff00 */
[----:B------:R-:W-:Y:S01]  /*2e00*/  ISETP.NE.AND P0, PT, RZ, UR12, PT ;  /* 0x0000000cff007c0c */ /* 0x000fe2000bf05270 */
[----:B------:R-:W-:Y:S01]  /*2e10*/  QGMMA.64x16x32.F32.E4M3.E4M3 R120, gdesc[UR16], R120, gsb0 ;  /* 0x00200000107879f3 */ /* 0x000fe20008000878 */
        /* <DEDUP_REMOVED lines=14> */
[----:B-1----:R-:W-:Y:S01]  /*2f00*/  CS2R R2, SRZ ;  /* 0x0000000000027805 */ /* 0x002fe2000001ff00 */
[----:B0-----:R-:W-:Y:S01]  /*2f10*/  IMAD.MOV.U32 R0, RZ, RZ, RZ ;  /* 0x000000ffff007224 */ /* 0x001fe200078e00ff */
[----:B------:R-:W-:Y:S06]  /*2f20*/  @!P0 BRA `(.L_x_22) ;  /* 0x0000000400c88947 */ /* 0x000fec0003800000 */
[----:B------:R-:W-:Y:S02]  /*2f30*/  WARPGROUP.DEPBAR.LE gsb0, 0x0 ;  /* 0x00008000000079c5 */ /* 0x000fe40000010000 */
[----:B------:R-:W-:-:S01]  /*2f40*/  FADD R0, RZ, R128 ;  /* 0x00000080ff007221 */ /* 0x000fc20000000000 */
[----:B------:R-:W-:Y:S01]  /*2f50*/  FADD R2, RZ, R129 ;  /* 0x00000081ff027221 */ /* 0x000fe20000000000 */
        /* <DEDUP_REMOVED lines=110> */
[----:B------:R-:W-:-:S06]  /*3640*/  UMOV UR6, URZ ;  /* 0x0000003f00067c82 */ /* 0x000fcc0008000000 */
.L_x_22:
[----:B------:R-:W-:Y:S01]  /*3650*/  UIADD3 UR47, UR5, 0x1, URZ ;  /* 0x00000001052f7890 */ /* 0x000fe2000fffe03f */
[----:B------:R-:W-:-:S03]  /*3660*/  UMOV UR13, 0x1 ;  /* 0x00000001000d7882 */ /* 0x000fc60000000000 */
[----:B------:R-:W-:-:S04]  /*3670*/  UISETP.NE.AND UP0, UPT, UR47, 0x4, UPT ;  /* 0x000000042f00788c */ /* 0x000fc8000bf05270 */
[----:B------:R-:W-:Y:S02]  /*3680*/  USEL UR46, URZ, 0x1, UP0 ;  /* 0x000000013f2e7887 */ /* 0x000fe40008000000 */
[----:B------:R-:W-:Y:S02]  /*3690*/  USEL UR47, UR47, URZ, UP0 ;  /* 0x0000003f2f2f7287 */ /* 0x000fe40008000000 */
[----:B------:R-:W-:-:S12]  /*36a0*/  ULOP3.LUT UR46, UR4, UR46, URZ, 0x3c, !UPT ;  /* 0x0000002e042e7292 */ /* 0x000fd8000f8e3c3f */
.L_x_17:
[----:B------:R-:W-:-:S04]  /*36b0*/  UISETP.LT.AND UP0, UPT, UR11, 0x1, UPT ;  /* 0x000000010b00788c */ /* 0x000fc8000bf01270 */
[----:B------:R-:W-:-:S04]  /*36c0*/  USEL UR14, UR11, 0x1, UP0 ;  /* 0x000000010b0e7887 */ /* 0x000fc80008000000 */
[----:B------:R-:W-:-:S04]  /*36d0*/  UIADD3 UR45, UR11, -UR14, URZ ;  /* 0x8000000e0b2d7290 */ /* 0x000fc8000fffe03f */
[----:B------:R-:W-:-:S06]  /*36e0*/  UISETP.GE.AND UP0, UPT, UR45, 0x1, UPT ;  /* 0x000000012d00788c */ /* 0x000fcc000bf06270 */
[----:B------:R-:W-:-:S13]  /*36f0*/  PLOP3.LUT P0, PT, PT, PT, UP0, 0x80, 0x0 ;  /* 0x000000000000781c */ /* 0x000fda0003f0f008 */
[----:B------:R-:W-:Y:S05]  /*3700*/  @!P0 BRA `(.L_x_23) ;  /* 0x0000001800608947 */ /* 0x000fea0003800000 */
[----:B------:R-:W-:Y:S01]  /*3710*/  UMOV UR44, UR5 ;  /* 0x00000005002c7c82 */ /* 0x000fe20008000000 */
[----:B------:R-:W-:-:S05]  /*3720*/  ULDC UR43, c[0x0][0x50c] ;  /* 0x00014300002b7ab9 */ /* 0x000fca0000000800 */
.L_x_31:
[----:B------:R-:W-:-:S06]  /*3730*/  UISETP.NE.AND UP0, UPT, UR8, 0x3, UPT ;  /* 0x000000030800788c */ /* 0x000fcc000bf05270 */
[----:B------:R-:W-:-:S13]  /*3740*/  PLOP3.LUT P1, PT, PT, PT, UP0, 0x80, 0x0 ;  /* 0x000000000000781c */ /* 0x000fda0003f2f008 */
[----:B------:R-:W-:Y:S05]  /*3750*/  @!P1 BRA `(.L_x_24) ;  /* 0x0000000000049947 */ /* 0x000fea0003800000 */
[----:B------:R-:W-:Y:S01]  /*3760*/  BPT.TRAP 0x1 ;  /* 0x000000040000795c */ /* 0x000fe20000300000 */
.L_x_24:
[----:B------:R-:W0:Y:S01]  /*3770*/  S2UR UR14, SR_CgaCtaId ;  /* 0x00000000000e79c3 */ /* 0x000e220000008800 */
[----:B------:R-:W-:Y:S01]  /*3780*/  UMOV UR9, 0x400 ;  /* 0x0000040000097882 */ /* 0x000fe20000000000 */
[----:B------:R-:W-:-:S05]  /*3790*/  IMAD.U32 R225, RZ, RZ, UR46 ;  /* 0x0000002effe17e24 */ /* 0x000fca000f8e00ff */
[----:B------:R-:W-:Y:S01]  /*37a0*/  SHF.L.U32 R225, R225, 0x1f, RZ ;  /* 0x0000001fe1e17819 */ /* 0x000fe200000006ff */
[----:B0-----:R-:W-:-:S04]  /*37b0*/  ULEA UR9, UR14, UR9, 0x18 ;  /* 0x000000090e097291 */ /* 0x001fc8000f8ec03f */
[----:B------:R-:W-:-:S09]  /*37c0*/  ULEA UR14, UR47, UR9, 0x3 ;  /* 0x000000092f0e7291 */ /* 0x000fd2000f8e183f */
[----:B------:R0:W1:Y:S01]  /*37d0*/  SYNCS.PHASECHK.TRANS64.TRYWAIT P0, [UR14], R225 ;  /* 0x000000e1ff0075a7 */ /* 0x000062000800014e */
[----:B------:R-:W-:Y:S05]  /*37e0*/  @!P1 BRA `(.L_x_25) ;  /* 0x0000000000049947 */ /* 0x000fea0003800000 */
[----:B------:R-:W-:Y:S01]  /*37f0*/  BPT.TRAP 0x1 ;  /* 0x000000040000795c */ /* 0x000fe20000300000 */
.L_x_25:
[----:B-1----:R-:W-:Y:S05]  /*3800*/  @P0 BRA `(.L_x_26) ;  /* 0x0000000000080947 */ /* 0x002fea0003800000 */
[----:B------:R-:W1:Y:S02]  /*3810*/  SYNCS.PHASECHK.TRANS64.TRYWAIT P0, [UR14], R225 ;  /* 0x000000e1ff0075a7 */ /* 0x000e64000800014e */
[----:B-1----:R-:W-:Y:S05]  /*3820*/  @!P0 BRA `(.L_x_27) ;  /* 0x000000bc00588947 */ /* 0x002fea0003800000 */
.L_x_26:
[----:B------:R-:W-:Y:S01]  /*3830*/  UIADD3 UR14, UR9, 0x20100, URZ ;  /* 0x00020100090e7890 */ /* 0x000fe2000fffe03f */
[----:B------:R-:W-:Y:S01]  /*3840*/  WARPGROUP.ARRIVE ;  /* 0x00000000000079c5 */ /* 0x000fe20000000000 */
[----:B------:R-:W-:Y:S02]  /*3850*/  UISETP.NE.AND UP0, UPT, UR12, URZ, UPT ;  /* 0x0000003f0c00728c */ /* 0x000fe4000bf05270 */
[----:B------:R-:W-:Y:S02]  /*3860*/  USHF.R.U32.HI UR14, URZ, 0x4, UR14 ;  /* 0x000000043f0e7899 */ /* 0x000fe4000801160e */
[----:B------:R-:W-:Y:S02]  /*3870*/  USEL UR13, UR13, URZ, !UP0 ;  /* 0x0000003f0d0d7287 */ /* 0x000fe4000c000000 */
[----:B------:R-:W-:Y:S02]  /*3880*/  ULOP3.LUT UR14, UR14, 0x3fff, URZ, 0xc0, !UPT ;  /* 0x00003fff0e0e7892 */ /* 0x000fe4000f8ec03f */
[----:B------:R-:W-:-:S02]  /*3890*/  ULOP3.LUT UR50, UR10, 0x10000, URZ, 0xfc, !UPT ;  /* 0x000100000a327892 */ /* 0x000fc4000f8efc3f */
[----:B------:R-:W-:Y:S02]  /*38a0*/  ULOP3.LUT UR14, UR14, 0x10000, URZ, 0xfc, !UPT ;  /* 0x000100000e0e7892 */ /* 0x000fe4000f8efc3f */
[----:B------:R-:W-:Y:S02]  /*38b0*/  UISETP.NE.U32.AND UP0, UPT, UR13, URZ, UPT ;  /* 0x0000003f0d00728c */ /* 0x000fe4000bf05070 */
[----:B------:R-:W-:Y:S02]  /*38c0*/  UIMAD UR51, UR47, 0x380, UR14 ;  /* 0x000003802f3378a4 */ /* 0x000fe4000f8e020e */
[----:B------:R-:W-:Y:S02]  /*38d0*/  ULEA UR50, UR47, UR50, 0xb ;  /* 0x000000322f327291 */ /* 0x000fe4000f8e583f */
[----:B------:R-:W-:Y:S02]  /*38e0*/  UIADD3 UR22, UR51, 0x80, URZ ;  /* 0x0000008033167890 */ /* 0x000fe4000fffe03f */
[----:B------:R-:W-:-:S02]  /*38f0*/  UIADD3 UR18, UR51, 0x100, URZ ;  /* 0x0000010033127890 */ /* 0x000fc4000fffe03f */
[----:B------:R-:W-:Y:S01]  /*3900*/  UIADD3 UR26, UR51, 0x180, URZ ;  /* 0x00000180331a7890 */ /* 0x000fe2000fffe03f */
        /* <DEDUP_REMOVED lines=8> */
[----:B------:R-:W-:Y:S01]  /*3990*/  QGMMA.64x16x32.F32.E4M3.E4M3 R128, gdesc[UR12], R128, UP0 ;  /* 0x002000000c8079f3 */ /* 0x000fe2000bf00880 */
        /* <DEDUP_REMOVED lines=10> */
[----:B------:R-:W-:Y:S01]  /*3a40*/  UIADD3 UR52, UR50, 0x400, URZ ;  /* 0x0000040032347890 */ /* 0x000fe2000fffe03f */
[----:B------:R-:W-:-:S02]  /*3a50*/  UMOV UR28, UR12 ;  /* 0x0000000c001c7c82 */ /* 0x000fc40008000000 */
[----:B------:R-:W-:Y:S01]  /*3a60*/  QGMMA.64x16x32.F32.E4M3.E4M3 R80, gdesc[UR24], R80, UP0 ;  /* 0x00200000185079f3 */ /* 0x000fe2000bf00850 */
[----:B------:R-:W-:Y:S01]  /*3a70*/  UMOV UR29, UR13 ;  /* 0x0000000d001d7c82 */ /* 0x000fe20008000000 */
[----:B------:R-:W-:Y:S01]  /*3a80*/  UMOV UR31, 0x40000040 ;  /* 0x40000040001f7882 */ /* 0x000fe20000000000 */
[----:B------:R-:W-:Y:S01]  /*3a90*/  UMOV UR36, UR12 ;  /* 0x0000000c00247c82 */ /* 0x000fe20008000000 */
[----:B------:R-:W-:Y:S01]  /*3aa0*/  UMOV UR37, UR13 ;  /* 0x0000000d00257c82 */ /* 0x000fe20008000000 */
[----:B------:R-:W-:Y:S01]  /*3ab0*/  UMOV UR39, 0x40000040 ;  /* 0x4000004000277882 */ /* 0x000fe20000000000 */
[----:B------:R-:W-:Y:S01]  /*3ac0*/  QGMMA.64x16x32.F32.E4M3.E4M3 R64, gdesc[UR28], R64, UP0 ;  /* 0x002000001c4079f3 */ /* 0x000fe2000bf00840 */
[----:B------:R-:W-:Y:S01]  /*3ad0*/  UIADD3 UR16, UR50, 0x2, URZ ;  /* 0x0000000232107890 */ /* 0x000fe2000fffe03f */
[----:B------:R-:W-:Y:S01]  /*3ae0*/  UMOV UR32, UR12 ;  /* 0x0000000c00207c82 */ /* 0x000fe20008000000 */
[----:B------:R-:W-:Y:S01]  /*3af0*/  UMOV UR33, UR13 ;  /* 0x0000000d00217c82 */ /* 0x000fe20008000000 */
[----:B------:R-:W-:Y:S01]  /*3b00*/  UMOV UR35, 0x40000040 ;  /* 0x4000004000237882 */ /* 0x000fe20000000000 */
[----:B------:R-:W-:Y:S01]  /*3b10*/  QGMMA.64x16x32.F32.E4M3.E4M3 R48, gdesc[UR36], R48, UP0 ;  /* 0x00200000243079f3 */ /* 0x000fe2000bf00830 */
[----:B------:R-:W-:-:S02]  /*3b20*/  UMOV UR13, 0x40000040 ;  /* 0x40000040000d7882 */ /* 0x000fc40000000000 */
[----:B------:R-:W-:Y:S01]  /*3b30*/  UMOV UR12, UR16 ;  /* 0x00000010000c7c82 */ /* 0x000fe20008000000 */
[----:B------:R-:W-:Y:S01]  /*3b40*/  UIADD3 UR6, UR6, 0x4, URZ ;  /* 0x0000000406067890 */ /* 0x000fe2000fffe03f */
[----:B------:R-:W-:Y:S01]  /*3b50*/  QGMMA.64x16x32.F32.E4M3.E4M3 R32, gdesc[UR32], R32, UP0 ;  /* 0x00200000202079f3 */ /* 0x000fe2000bf00820 */
[----:B------:R-:W-:Y:S01]  /*3b60*/  UMOV UR32, UR52 ;  /* 0x0000003400207c82 */ /* 0x000fe20008000000 */
[----:B------:R-:W-:Y:S01]  /*3b70*/  UMOV UR33, 0x40000040 ;  /* 0x4000004000217882 */ /* 0x000fe20000000000 */
[----:B------:R-:W-:Y:S01]  /*3b80*/  UMOV UR36, UR32 ;  /* 0x0000002000247c82 */ /* 0x000fe20008000000 */
[----:B------:R-:W-:Y:S01]  /*3b90*/  UMOV UR37, UR33 ;  /* 0x0000002100257c82 */ /* 0x000fe20008000000 */
[----:B------:R-:W-:Y:S01]  /*3ba0*/  QGMMA.64x16x32.F32.E4M3.E4M3 R24, gdesc[UR32], R24, UP0 ;  /* 0x00200000201879f3 */ /* 0x000fe2000bf00818 */
[----:B------:R-:W-:Y:S01]  /*3bb0*/  UMOV UR28, UR32 ;  /* 0x00000020001c7c82 */ /* 0x000fe20008000000 */
        /* <DEDUP_REMOVED lines=12> */
[----:B------:R-:W-:-:S02]  /*3c80*/  UIADD3 UR30, UR51, 0x82, URZ ;  /* 0x00000082331e7890 */ /* 0x000fc4000fffe03f */
[----:B------:R-:W-:Y:S01]  /*3c90*/  QGMMA.64x16x32.F32.E4M3.E4M3 R88, gdesc[UR16], R88, UP0 ;  /* 0x00200000105879f3 */ /* 0x000fe2000bf00858 */
[----:B------:R-:W-:Y:S02]  /*3ca0*/  UIADD3 UR18, UR51, 0x2, URZ ;  /* 0x0000000233127890 */ /* 0x000fe4000fffe03f */
[----:B------:R-:W-:Y:S01]  /*3cb0*/  UIADD3 UR26, UR51, 0x102, URZ ;  /* 0x00000102331a7890 */ /* 0x000fe2000fffe03f */
[----:B------:R-:W-:Y:S01]  /*3cc0*/  QGMMA.64x16x32.F32.E4M3.E4M3 R104, gdesc[UR20], R104, UP0 ;  /* 0x00200000146879f3 */ /* 0x000fe2000bf00868 */
[----:B------:R-:W-:Y:S01]  /*3cd0*/  UMOV UR15, 0x40000040 ;  /* 0x40000040000f7882 */ /* 0x000fe20000000000 */
[----:B------:R-:W-:Y:S01]  /*3ce0*/  UMOV UR28, UR12 ;  /* 0x0000000c001c7c82 */ /* 0x000fe20008000000 */
[----:B------:R-:W-:Y:S01]  /*3cf0*/  UMOV UR29, UR13 ;  /* 0x0000000d001d7c82 */ /* 0x000fe20008000000 */
[----:B------:R-:W-:Y:S01]  /*3d00*/  QGMMA.64x16x32.F32.E4M3.E4M3 R120, gdesc[UR32], R120, UP0 ;  /* 0x00200000207879f3 */ /* 0x000fe2000bf00878 */
[----:B------:R-:W-:Y:S01]  /*3d10*/  UMOV UR14, UR18 ;  /* 0x00000012000e7c82 */ /* 0x000fe20008000000 */
[----:B------:R-:W-:Y:S01]  /*3d20*/  UIADD3 UR18, UR51, 0x182, URZ ;  /* 0x0000018233127890 */ /* 0x000fe2000fffe03f */
        /* <DEDUP_REMOVED lines=26> */
[----:B------:R-:W-:-:S03]  /*3ed0*/  UISETP.NE.AND UP0, UPT, UR6, UR43, UPT ;  /* 0x0000002b0600728c */ /* 0x000fc6000bf05270 */
        /* <DEDUP_REMOVED lines=19> */
[----:B------:R-:W-:-:S02]  /*4010*/  UIADD3 UR16, UR50, 0x4, URZ ;  /* 0x0000000432107890 */ /* 0x000fc4000fffe03f */
[----:B------:R-:W-:Y:S01]  /*4020*/  QGMMA.64x16x32.F32.E4M3.E4M3 R88, gdesc[UR24], R88 ;  /* 0x00200000185879f3 */ /* 0x000fe20008700858 */
[----:B------:R-:W-:Y:S02]  /*4030*/  UIADD3 UR26, UR51, 0x4, URZ ;  /* 0x00000004331a7890 */ /* 0x000fe4000fffe03f */
[----:B------:R-:W-:Y:S01]  /*4040*/  UIADD3 UR18, UR51, 0x84, URZ ;  /* 0x0000008433127890 */ /* 0x000fe2000fffe03f */
[----:B------:R-:W-:Y:S01]  /*4050*/  QGMMA.64x16x32.F32.E4M3.E4M3 R104, gdesc[UR28], R104 ;  /* 0x002000001c6879f3 */ /* 0x000fe20008700868 */
[----:B------:R-:W-:Y:S01]  /*4060*/  UIADD3 UR30, UR51, 0x104, URZ ;  /* 0x00000104331e7890 */ /* 0x000fe2000fffe03f */
[----:B------:R-:W-:Y:S02]  /*4070*/  UMOV UR24, UR16 ;  /* 0x0000001000187c82 */ /* 0x000fe40008000000 */
[----:B------:R-:W-:Y:S01]  /*4080*/  QGMMA.64x16x32.F32.E4M3.E4M3 R120, gdesc[UR12], R120 ;  /* 0x002000000c7879f3 */ /* 0x000fe20008700878 */
[----:B------:R-:W-:Y:S01]  /*4090*/  UIADD3 UR14, UR51, 0x184, URZ ;  /* 0x00000184330e7890 */ /* 0x000fe2000fffe03f */
[----:B------:R-:W-:Y:S01]  /*40a0*/  UMOV UR25, 0x40000040 ;  /* 0x4000004000197882 */ /* 0x000fe20000000000 */
        /* <DEDUP_REMOVED lines=29> */
[----:B------:R-:W-:Y:S01]  /*4280*/  UIADD3 UR16, UR50, 0x6, URZ ;  /* 0x0000000632107890 */ /* 0x000fe2000fffe03f */
[----:B------:R-:W-:-:S02]  /*4290*/  UMOV UR17, 0x40000040 ;  /* 0x4000004000117882 */ /* 0x000fc40000000000 */
        /* <DEDUP_REMOVED lines=24> */
[----:B------:R-:W-:Y:S02]  /*4420*/  UIADD3 UR30, UR51, 0x186, URZ ;  /* 0x00000186331e7890 */ /* 0x000fe4000fffe03f */
[----:B------:R-:W-:Y:S01]  /*4430*/  UIADD3 UR34, UR51, 0x206, URZ ;  /* 0x0000020633227890 */ /* 0x000fe2000fffe03f */
[----:B------:R-:W-:Y:S01]  /*4440*/  QGMMA.64x16x32.F32.E4M3.E4M3 R120, gdesc[UR24], R120 ;  /* 0x00200000187879f3 */ /* 0x000fe20008700878 */
[----:B------:R-:W-:Y:S02]  /*4450*/  UIADD3 UR26, UR51, 0x286, URZ ;  /* 0x00000286331a7890 */ /* 0x000fe4000fffe03f */
[----:B------:R-:W-:Y:S01]  /*4460*/  UIADD3 UR38, UR51, 0x306, URZ ;  /* 0x0000030633267890 */ /* 0x000fe2000fffe03f */
[----:B------:R-:W-:Y:S01]  /*4470*/  UMOV UR19, 0x40000040 ;  /* 0x4000004000137882 */ /* 0x000fe20000000000 */
[----:B------:R-:W-:Y:S01]  /*4480*/  UMOV UR12, UR16 ;  /* 0x00000010000c7c82 */ /* 0x000fe20008000000 */
[----:B------:R-:W-:Y:S01]  /*4490*/  UMOV UR13, UR17 ;  /* 0x00000011000d7c82 */ /* 0x000fe20008000000 */
[----:B------:R-:W-:Y:S01]  /*44a0*/  UMOV UR15, 0x40000040 ;  /* 0x40000040000f7882 */ /* 0x000fe20000000000 */
[----:B------:R-:W-:Y:S01]  /*44b0*/  UMOV UR20, UR16 ;  /* 0x0000001000147c82 */ /* 0x000fe20008000000 */
[----:B------:R-:W-:Y:S01]  /*44c0*/  UMOV UR21, UR17 ;  /* 0x0000001100157c82 */ /* 0x000fe20008000000 */
[----:B------:R-:W-:Y:S01]  /*44d0*/  QGMMA.64x16x32.F32.E4M3.E4M3 R128, gdesc[UR16], R128 ;  /* 0x00200000108079f3 */ /* 0x000fe20008700880 */
[----:B------:R-:W-:Y:S01]  /*44e0*/  UMOV UR23, 0x40000040 ;  /* 0x4000004000177882 */ /* 0x000fe20000000000 */
[----:B------:R-:W-:Y:S01]  /*44f0*/  UIADD3 UR50, UR50, 0x406, URZ ;  /* 0x0000040632327890 */ /* 0x000fe2000fffe03f */
[----:B------:R-:W-:Y:S01]  /*4500*/  UMOV UR28, UR16 ;  /* 0x00000010001c7c82 */ /* 0x000fe20008000000 */
[----:B------:R-:W-:Y:S01]  /*4510*/  UMOV UR29, UR17 ;  /* 0x00000011001d7c82 */ /* 0x000fe20008000000 */
[----:B------:R-:W-:Y:S01]  /*4520*/  QGMMA.64x16x32.F32.E4M3.E4M3 R112, gdesc[UR12], R112 ;  /* 0x002000000c7079f3 */ /* 0x000fe20008700870 */
[----:B------:R-:W-:Y:S01]  /*4530*/  UMOV UR31, 0x40000040 ;  /* 0x40000040001f7882 */ /* 0x000fe20000000000 */
        /* <DEDUP_REMOVED lines=11> */
[----:B------:R-:W-:-:S03]  /*45f0*/  UMOV UR39, 0x40000040 ;  /* 0x4000004000277882 */ /* 0x000fc60000000000 */
[----:B------:R-:W-:Y:S04]  /*4600*/  QGMMA.64x16x32.F32.E4M3.E4M3 R48, gdesc[UR24], R48 ;  /* 0x00200000183079f3 */ /* 0x000fe80008700830 */
        /* <DEDUP_REMOVED lines=18> */
[----:B------:R-:W-:-:S03]  /*4730*/  UMOV UR17, UR37 ;  /* 0x0000002500117c82 */ /* 0x000fc60008000000 */
[----:B------:R-:W-:Y:S04]  /*4740*/  QGMMA.64x16x32.F32.E4M3.E4M3 R88, gdesc[UR20], R88 ;  /* 0x00200000145879f3 */ /* 0x000fe80008700858 */
[----:B------:R-:W-:Y:S01]  /*4750*/  QGMMA.64x16x32.F32.E4M3.E4M3 R104, gdesc[UR12], R104 ;  /* 0x002000000c6879f3 */ /* 0x000fe20008700868 */
[----:B------:R-:W-:-:S03]  /*4760*/  USEL UR12, URZ, 0x1, UP0 ;  /* 0x000000013f0c7887 */ /* 0x000fc60008000000 */
[----:B------:R-:W-:Y:S03]  /*4770*/  QGMMA.64x16x32.F32.E4M3.E4M3 R120, gdesc[UR16], R120, gsb0 ;  /* 0x00200000107879f3 */ /* 0x000fe60008000878 */
[----:B------:R-:W-:Y:S01]  /*4780*/  ISETP.NE.AND P0, PT, RZ, UR12, PT ;  /* 0x0000000cff007c0c */ /* 0x000fe2000bf05270 */
[----:B------:R-:W-:-:S12]  /*4790*/  WARPGROUP.DEPBAR.LE gsb0, 0x1 ;  /* 0x00008000000079c5 */ /* 0x000fd80000010100 */
[----:B------:R-:W-:Y:S05]  /*47a0*/  @!P0 BRA `(.L_x_28) ;  /* 0x0000000400c88947 */ /* 0x000fea0003800000 */
[----:B------:R-:W-:Y:S02]  /*47b0*/  WARPGROUP.DEPBAR.LE gsb0, 0x0 ;  /* 0x00008000000079c5 */ /* 0x000fe40000010000 */
[----:B------:R-:W-:-:S01]  /*47c0*/  FADD R0, R128, R0 ;  /* 0x0000000080007221 */ /* 0x000fc20000000000 */
[----:B------:R-:W-:Y:S01]  /*47d0*/  FADD R2, R129, R2 ;  /* 0x0000000281027221 */ /* 0x000fe20000000000 */
        /* <DEDUP_REMOVED lines=110> */
[----:B------:R-:W-:-:S06]  /*4ec0*/  UMOV UR6, URZ ;  /* 0x0000003f00067c82 */ /* 0x000fcc0008000000 */
.L_x_28:
[----:B------:R-:W-:Y:S05]  /*4ed0*/  @!P1 BRA `(.L_x_29) ;  /* 0x0000000000049947 */ /* 0x000fea0003800000 */
[----:B------:R-:W-:Y:S01]  /*4ee0*/  BPT.TRAP 0x1 ;  /* 0x000000040000795c */ /* 0x000fe20000300000 */
.L_x_29:
[----:B01----:R-:W2:Y:S04]  /*4ef0*/  LDL R225, [R1] ;  /* 0x0000000001e17983 */ /* 0x003ea80000100800 */
[----:B------:R-:W3:Y:S01]  /*4f00*/  LDL R226, [R1+0x4] ;  /* 0x0000040001e27983 */ /* 0x000ee20000100800 */
[----:B------:R-:W-:Y:S01]  /*4f10*/  UISETP.GT.U32.AND UP0, UPT, UR7, 0x1, UPT ;  /* 0x000000010700788c */ /* 0x000fe2000bf04070 */
[----:B--2---:R-:W-:Y:S01]  /*4f20*/  ISETP.NE.AND P0, PT, R225, RZ, PT ;  /* 0x000000ffe100720c */ /* 0x004fe20003f05270 */
[----:B------:R-:W-:-:S12]  /*4f30*/  IMAD.U32 R225, RZ, RZ, UR44 ;  /* 0x0000002cffe17e24 */ /* 0x000fd8000f8e00ff */
[----:B------:R-:W-:-:S05]  /*4f40*/  @P0 LEA R225, R225, UR9, 0x3 ;  /* 0x00000009e1e10c11 */ /* 0x000fca000f8e18ff */
[----:B------:R-:W-:-:S05]  /*4f50*/  @P0 VIADD R225, R225, 0x20 ;  /* 0x00000020e1e10836 */ /* 0x000fca0000000000 */
[----:B---3--:R-:W-:-:S04]  /*4f60*/  @P0 PRMT R225, R226, 0x654, R225 ;  /* 0x00000654e2e10816 */ /* 0x008fc800000000e1 */
[----:B------:R0:W-:Y:S01]  /*4f70*/  @P0 SYNCS.ARRIVE.TRANS64.RED.A1T0 RZ, [R225+URZ], RZ ;  /* 0x000000ffe1ff09a7 */ /* 0x0001e2000810043f */
[----:B------:R-:W-:-:S13]  /*4f80*/  PLOP3.LUT P0, PT, PT, PT, UP0, 0x80, 0x0 ;  /* 0x000000000000781c */ /* 0x000fda0003f0f008 */
[----:B0-----:R-:W-:Y:S05]  /*4f90*/  @P0 BRA `(.L_x_30) ;  /* 0x0000000000040947 */ /* 0x001fea0003800000 */
[----:B------:R-:W-:Y:S01]  /*4fa0*/  BPT.TRAP 0x1 ;  /* 0x000000040000795c */ /* 0x000fe20000300000 */
.L_x_30:
[----:B------:R-:W-:Y:S02]  /*4fb0*/  UISETP.GT.AND UP2, UPT, UR45, 0x1, UPT ;  /* 0x000000012d00788c */ /* 0x000fe4000bf44270 */
[----:B------:R-:W-:Y:S02]  /*4fc0*/  UIADD3 UR47, UR47, 0x1, URZ ;  /* 0x000000012f2f7890 */ /* 0x000fe4000fffe03f */
[----:B------:R-:W-:Y:S02]  /*4fd0*/  UIADD3 UR44, UR44, 0x1, URZ ;  /* 0x000000012c2c7890 */ /* 0x000fe4000fffe03f */
[----:B------:R-:W-:Y:S01]  /*4fe0*/  PLOP3.LUT P0, PT, PT, PT, UP2, 0x80, 0x0 ;  /* 0x000000000000781c */ /* 0x000fe20003f0f028 */
[----:B------:R-:W-:Y:S02]  /*4ff0*/  UISETP.NE.AND UP0, UPT, UR47, 0x4, UPT ;  /* 0x000000042f00788c */ /* 0x000fe4000bf05270 */
[----:B------:R-:W-:Y:S02]  /*5000*/  UIADD3 UR14, UR45, -0x1, URZ ;  /* 0xffffffff2d0e7890 */ /* 0x000fe4000fffe03f */
[----:B------:R-:W-:-:S02]  /*5010*/  USEL UR13, URZ, 0x1, UP0 ;  /* 0x000000013f0d7887 */ /* 0x000fc40008000000 */
[----:B------:R-:W-:Y:S02]  /*5020*/  UISETP.NE.AND UP1, UPT, UR44, 0x4, UPT ;  /* 0x000000042c00788c */ /* 0x000fe4000bf25270 */
[----:B------:R-:W-:Y:S02]  /*5030*/  ULOP3.LUT UR46, UR46, UR13, URZ, 0x3c, !UPT ;  /* 0x0000000d2e2e7292 */ /* 0x000fe4000f8e3c3f */
[----:B------:R-:W-:Y:S02]  /*5040*/  USEL UR47, UR47, URZ, UP0 ;  /* 0x0000003f2f2f7287 */ /* 0x000fe40008000000 */
[----:B------:R-:W-:Y:S01]  /*5050*/  USEL UR44, UR44, URZ, UP1 ;  /* 0x0000003f2c2c7287 */ /* 0x000fe20008800000 */
[----:B------:R-:W-:Y:S01]  /*5060*/  UMOV UR13, 0x1 ;  /* 0x00000001000d7882 */ /* 0x000fe20000000000 */
[----:B------:R-:W-:Y:S01]  /*5070*/  UMOV UR45, UR14 ;  /* 0x0000000e002d7c82 */ /* 0x000fe20008000000 */
[----:B------:R-:W-:Y:S09]  /*5080*/  @P0 BRA `(.L_x_31) ;  /* 0xffffffe400a80947 */ /* 0x000ff2000383ffff */
.L_x_23:
[----:B------:R-:W-:-:S04]  /*5090*/  UISETP.NE.AND UP0, UPT, UR6, URZ, UPT ;  /* 0x0000003f0600728c */ /* 0x000fc8000bf05270 */
[----:B------:R-:W-:-:S06]  /*50a0*/  USEL UR6, URZ, 0x1, !UP0 ;  /* 0x000000013f067887 */ /* 0x000fcc000c000000 */
[----:B------:R-:W-:-:S13]  /*50b0*/  ISETP.NE.AND P0, PT, RZ, UR6, PT ;  /* 0x00000006ff007c0c */ /* 0x000fda000bf05270 */
[----:B------:R-:W-:Y:S05]  /*50c0*/  @!P0 BRA `(.L_x_32) ;  /* 0x0000000400c48947 */ /* 0x000fea0003800000 */
[----:B------:R-:W-:Y:S02]  /*50d0*/  WARPGROUP.DEPBAR.LE gsb0, 0x0 ;  /* 0x00008000000079c5 */ /* 0x000fe40000010000 */
[----:B------:R-:W-:Y:S01]  /*50e0*/  FADD R0, R128, R0 ;  /* 0x0000000080007221 */ /* 0x000fe20000000000 */
        /* <DEDUP_REMOVED lines=110> */
[----:B------:R-:W-:-:S07]  /*57d0*/  FADD R224, R224, R31 ;  /* 0x0000001fe0e07221 */ /* 0x000fce0000000000 */
.L_x_32:
[----:B------:R-:W-:Y:S02]  /*57e0*/  WARPGROUP.DEPBAR.LE gsb0, 0x0 ;  /* 0x00008000000079c5 */ /* 0x000fe40000010000 */
[----:B------:R-:W0:Y:S02]  /*57f0*/  LDC R24, c[0x0][0x28c] ;  /* 0x0000a300ff187b82 */ /* 0x000e240000000800 */
[----:B0-----:R-:W-:-:S13]  /*5800*/  ISETP.GE.AND P0, PT, R24, 0x1, PT ;  /* 0x000000011800780c */ /* 0x001fda0003f06270 */
[----:B------:R-:W-:Y:S05]  /*5810*/  @!P0 BRA `(.L_x_33) ;  /* 0x0000000000588947 */ /* 0x000fea0003800000 */
[----:B------:R-:W-:-:S06]  /*5820*/  UISETP.NE.AND UP0, UPT, UR8, 0x3, UPT ;  /* 0x000000030800788c */ /* 0x000fcc000bf05270 */
[----:B------:R-:W-:-:S13]  /*5830*/  PLOP3.LUT P0, PT, PT, PT, UP0, 0x80, 0x0 ;  /* 0x000000000000781c */ /* 0x000fda0003f0f008 */
[----:B------:R-:W-:Y:S05]  /*5840*/  @!P0 BRA `(.L_x_34) ;  /* 0x0000000000048947 */ /* 0x000fea0003800000 */
[----:B------:R-:W-:Y:S01]  /*5850*/  BPT.TRAP 0x1 ;  /* 0x000000040000795c */ /* 0x000fe20000300000 */
.L_x_34:
[----:B------:R-:W2:Y:S04]  /*5860*/  LDL R226, [R1] ;  /* 0x0000000001e27983 */ /* 0x000ea80000100800 */
[----:B------:R-:W3:Y:S01]  /*5870*/  LDL R225, [R1+0x4] ;  /* 0x0000040001e17983 */ /* 0x000ee20000100800 */
[----:B------:R-:W-:Y:S01]  /*5880*/  UISETP.LT.AND UP1, UPT, UR11, 0x1, UPT ;  /* 0x000000010b00788c */ /* 0x000fe2000bf21270 */
[----:B------:R-:W-:Y:S01]  /*5890*/  IMAD.U32 R25, RZ, RZ, UR9 ;  /* 0x00000009ff197e24 */ /* 0x000fe2000f8e00ff */
[----:B--2---:R-:W-:-:S13]  /*58a0*/  ISETP.NE.AND P0, PT, R226, RZ, PT ;  /* 0x000000ffe200720c */ /* 0x004fda0003f05270 */
[----:B------:R-:W-:-:S05]  /*58b0*/  VOTEU.ANY UP0, P0 ;  /* 0x00000000003f7886 */ /* 0x000fca0000000100 */
[----:B------:R-:W-:-:S04]  /*58c0*/  @UP0 USEL UR6, UR11, 0x1, UP1 ;  /* 0x000000010b060887 */ /* 0x000fc80008800000 */
[----:B------:R-:W-:Y:S02]  /*58d0*/  @UP0 UIADD3 UR6, UR5, UR11, -UR6 ;  /* 0x0000000b05060290 */ /* 0x000fe4000fffe806 */
[----:B------:R-:W-:-:S04]  /*58e0*/  UISETP.GT.U32.AND UP0, UPT, UR7, 0x1, UPT ;  /* 0x000000010700788c */ /* 0x000fc8000bf04070 */
[----:B------:R-:W-:-:S04]  /*58f0*/  IMAD.U32 R24, RZ, RZ, UR6 ;  /* 0x00000006ff187e24 */ /* 0x000fc8000f8e00ff */
[----:B------:R-:W-:-:S05]  /*5900*/  @P0 IMAD.SHL.U32 R24, R24, 0x8, RZ ;  /* 0x0000000818180824 */ /* 0x000fca00078e00ff */
[----:B------:R-:W-:-:S04]  /*5910*/  @P0 LOP3.LUT R24, R24, 0x18, RZ, 0xc0, !PT ;  /* 0x0000001818180812 */ /* 0x000fc800078ec0ff */
[----:B------:R-:W-:-:S04]  /*5920*/  @P0 IADD3 R24, R25, 0x20, R24 ;  /* 0x0000002019180810 */ /* 0x000fc80007ffe018 */
[----:B---3--:R-:W-:-:S04]  /*5930*/  @P0 PRMT R24, R225, 0x654, R24 ;  /* 0x00000654e1180816 */ /* 0x008fc80000000018 */
[----:B------:R0:W-:Y:S01]  /*5940*/  @P0 SYNCS.ARRIVE.TRANS64.RED.A1T0 RZ, [R24+URZ], RZ ;  /* 0x000000ff18ff09a7 */ /* 0x0001e2000810043f */
[----:B------:R-:W-:-:S13]  /*5950*/  PLOP3.LUT P0, PT, PT, PT, UP0, 0x80, 0x0 ;  /* 0x000000000000781c */ /* 0x000fda0003f0f008 */
[----:B0-----:R-:W-:Y:S05]  /*5960*/  @P0 BRA `(.L_x_33) ;  /* 0x0000000000040947 */ /* 0x001fea0003800000 */
[----:B------:R-:W-:Y:S01]  /*5970*/  BPT.TRAP 0x1 ;  /* 0x000000040000795c */ /* 0x000fe20000300000 */
.L_x_33:
[----:B------:R-:W2:Y:S01]  /*5980*/  LDL.LU R227, [R1+0x10] ;  /* 0x0000100001e37983 */ /* 0x000ea20000300800 */
[----:B------:R-:W0:Y:S01]  /*5990*/  LDC R28, c[0x0][0x288] ;  /* 0x0000a200ff1c7b82 */ /* 0x000e220000000800 */
[----:B------:R-:W-:Y:S02]  /*59a0*/  ULDC UR6, c[0x0][0x284] ;  /* 0x0000a10000067ab9 */ /* 0x000fe40000000800 */
[----:B------:R-:W3:Y:S01]  /*59b0*/  LDL.LU R226, [R1+0x14] ;  /* 0x0000140001e27983 */ /* 0x000ee20000300800 */
[----:B------:R-:W-:Y:S01]  /*59c0*/  IMAD.MOV.U32 R40, RZ, RZ, -0x1 ;  /* 0xffffffffff287424 */ /* 0x000fe200078e00ff */
[----:B------:R-:W1:Y:S02]  /*59d0*/  S2R R225, SR_TID.X ;  /* 0x0000000000e17919 */ /* 0x000e640000002100 */
[----:B-1----:R-:W-:Y:S01]  /*59e0*/  SHF.R.U32.HI R24, RZ, 0x2, R225 ;  /* 0x00000002ff187819 */ /* 0x002fe200000116e1 */
[C---:B------:R-:W-:Y:S01]  /*59f0*/  IMAD.SHL.U32 R32, R225.reuse, 0x2, RZ ;  /* 0x00000002e1207824 */ /* 0x040fe200078e00ff */
[----:B------:R-:W-:-:S02]  /*5a00*/  LOP3.LUT R26, R225, 0x60, RZ, 0xc0, !PT ;  /* 0x00000060e11a7812 */ /* 0x000fc400078ec0ff */
[----:B------:R-:W-:Y:S02]  /*5a10*/  SHF.R.U32.HI R27, RZ, 0x7, R225 ;  /* 0x00000007ff1b7819 */ /* 0x000fe400000116e1 */
[----:B------:R-:W-:Y:S02]  /*5a20*/  LOP3.LUT R25, R24, 0x7, RZ, 0xc0, !PT ;  /* 0x0000000718197812 */ /* 0x000fe400078ec0ff */
[----:B------:R-:W-:Y:S02]  /*5a30*/  SHF.R.U32.HI R26, RZ, 0x1, R26 ;  /* 0x00000001ff1a7819 */ /* 0x000fe4000001161a */
[----:B------:R-:W-:Y:S02]  /*5a40*/  LOP3.LUT R24, R27, 0x1, RZ, 0xc0, !PT ;  /* 0x000000011b187812 */ /* 0x000fe400078ec0ff */
[----:B------:R-:W-:Y:S02]  /*5a50*/  IADD3 R29, RZ, -R26, -R25 ;  /* 0x8000001aff1d7210 */ /* 0x000fe40007ffe819 */
[----:B------:R-:W-:Y:S01]  /*5a60*/  LOP3.LUT R27, R225, 0x3, RZ, 0xc0, !PT ;  /* 0x00000003e11b7812 */ /* 0x000fe200078ec0ff */
[----:B------:R-:W-:-:S02]  /*5a70*/  IMAD.SHL.U32 R30, R24, 0x40, RZ ;  /* 0x00000040181e7824 */ /* 0x000fc400078e00ff */
[----:B------:R-:W-:Y:S02]  /*5a80*/  IMAD R29, R24, -0x40, R29 ;  /* 0xffffffc0181d7824 */ /* 0x000fe400078e021d */
[----:B0-----:R-:W-:Y:S01]  /*5a90*/  IMAD R24, R27, -0x2, R28 ;  /* 0xfffffffe1b187824 */ /* 0x001fe200078e021c */
[----:B------:R-:W-:Y:S01]  /*5aa0*/  LOP3.LUT R43, R30, 0x40, R25, 0xe2, !PT ;  /* 0x000000401e2b7812 */ /* 0x000fe200078ee219 */
[----:B--2---:R-:W-:Y:S02]  /*5ab0*/  IMAD R41, R227, 0x70, RZ ;  /* 0x00000070e3297824 */ /* 0x004fe400078e02ff */
[----:B---3--:R-:W-:-:S03]  /*5ac0*/  IMAD.SHL.U32 R42, R226, 0x100, RZ ;  /* 0x00000100e22a7824 */ /* 0x008fc600078e00ff */
[C---:B------:R-:W-:Y:S01]  /*5ad0*/  ISETP.GE.AND P0, PT, R41.reuse, R28, PT ;  /* 0x0000001c2900720c */ /* 0x040fe20003f06270 */
[----:B------:R-:W-:Y:S01]  /*5ae0*/  IMAD.WIDE R38, R226, 0x100, RZ ;  /* 0x00000100e2267825 */ /* 0x000fe200078e02ff */
[----:B------:R-:W-:Y:S02]  /*5af0*/  LOP3.LUT R32, R41, 0x6, R32, 0xf8, !PT ;  /* 0x0000000629207812 */ /* 0x000fe400078ef820 */
[----:B------:R-:W-:Y:S01]  /*5b00*/  ISETP.GE.OR P0, PT, R42, UR6, P0 ;  /* 0x000000062a007c0c */ /* 0x000fe20008706670 */
[----:B------:R-:W-:Y:S01]  /*5b10*/  IMAD.IADD R41, R24, 0x1, -R41 ;  /* 0x0000000118297824 */ /* 0x000fe200078e0a29 */
[----:B------:R-:W-:Y:S02]  /*5b20*/  IADD3 R42, -R42, UR6, R29 ;  /* 0x000000062a2a7c10 */ /* 0x000fe4000fffe11d */
[----:B------:R-:W-:-:S09]  /*5b30*/  LOP3.LUT R43, R38, R43, R26, 0xfe, !PT ;  /* 0x0000002b262b7212 */ /* 0x000fd200078efe1a */
[----:B------:R-:W-:Y:S05]  /*5b40*/  @P0 BRA `(.L_x_35) ;  /* 0x0000007800ec0947 */ /* 0x000fea0003800000 */
[----:B------:R-:W0:Y:S01]  /*5b50*/  LDC.64 R28, c[0x0][0x5c8] ;  /* 0x00017200ff1c7b82 */ /* 0x000e220000000a00 */
[----:B------:R-:W-:Y:S01]  /*5b60*/  USHF.R.S32.HI UR9, URZ, 0x1f, UR42 ;  /* 0x0000001f3f097899 */ /* 0x000fe2000801142a */
[--C-:B------:R-:W-:Y:S01]  /*5b70*/  SHF.R.S32.HI R33, RZ, 0x1f, R32.reuse ;  /* 0x0000001fff217819 */ /* 0x100fe20000011420 */
[----:B------:R-:W-:Y:S01]  /*5b80*/  ULDC.64 UR12, c[0x0][0x5d0] ;  /* 0x00017400000c7ab9 */ /* 0x000fe20000000a00 */
[----:B------:R-:W-:Y:S01]  /*5b90*/  BSSY B0, `(.L_x_35) ;  /* 0x00007b6000007945 */ /* 0x000fe20003800000 */
[----:B------:R-:W-:Y:S02]  /*5ba0*/  UIMAD UR6, UR9, UR12, URZ ;  /* 0x0000000c090672a4 */ /* 0x000fe4000f8e023f */
[----:B------:R-:W-:Y:S02]  /*5bb0*/  IMAD.U32 R27, RZ, RZ, UR12 ;  /* 0x0000000cff1b7e24 */ /* 0x000fe4000f8e00ff */
[----:B------:R-:W-:Y:S02]  /*5bc0*/  UIMAD UR6, UR42, UR13, UR6 ;  /* 0x0000000d2a0672a4 */ /* 0x000fe4000f8e0206 */
[----:B------:R-:W-:Y:S01]  /*5bd0*/  IMAD.WIDE.U32 R26, R27, UR42, R32 ;  /* 0x0000002a1b1a7c25 */ /* 0x000fe2000f8e0020 */
[----:B------:R-:W-:-:S03]  /*5be0*/  ULDC.64 UR12, c[0x0][0x5c0] ;  /* 0x00017000000c7ab9 */ /* 0x000fc60000000a00 */
[----:B------:R-:W-:Y:S02]  /*5bf0*/  VIADD R27, R27, UR6 ;  /* 0x000000061b1b7c36 */ /* 0x000fe40008000000 */
[-C--:B0-----:R-:W-:Y:S01]  /*5c00*/  IMAD R24, R39, R28.reuse, RZ ;  /* 0x0000001c27187224 */ /* 0x081fe200078e02ff */
[----:B------:R-:W-:Y:S01]  /*5c10*/  SHF.L.U64.HI R34, R28, 0x3, R29 ;  /* 0x000000031c227819 */ /* 0x000fe2000001021d */
[----:B------:R-:W-:-:S04]  /*5c20*/  IMAD.WIDE.U32 R26, R43, R28, R26 ;  /* 0x0000001c2b1a7225 */ /* 0x000fc800078e001a */
[----:B------:R-:W-:Y:S01]  /*5c30*/  IMAD R25, R43, R29, R24 ;  /* 0x0000001d2b197224 */ /* 0x000fe200078e0218 */
[----:B------:R-:W-:Y:S01]  /*5c40*/  IADD3 R24, P2, R26, UR12, RZ ;  /* 0x0000000c1a187c10 */ /* 0x000fe2000ff5e0ff */
[C---:B------:R-:W-:Y:S01]  /*5c50*/  IMAD.SHL.U32 R35, R28.reuse, 0x8, RZ ;  /* 0x000000081c237824 */ /* 0x040fe200078e00ff */
[----:B------:R-:W-:Y:S01]  /*5c60*/  LEA R30, P3, R28, R26, 0x7 ;  /* 0x0000001a1c1e7211 */ /* 0x000fe200078638ff */
[----:B------:R-:W-:-:S03]  /*5c70*/  IMAD.IADD R27, R27, 0x1, R25 ;  /* 0x000000011b1b7824 */ /* 0x000fc600078e0219 */
[----:B------:R-:W-:Y:S02]  /*5c80*/  IADD3 R26, P1, P0, R26, UR12, R35 ;  /* 0x0000000c1a1a7c10 */ /* 0x000fe4000f83e023 */
[----:B------:R-:W-:Y:S02]  /*5c90*/  IADD3.X R25, R27, UR13, RZ, P2, !PT ;  /* 0x0000000d1b197c10 */ /* 0x000fe400097fe4ff */
[----:B------:R-:W-:Y:S02]  /*5ca0*/  FSETP.NEU.AND P2, PT, RZ, UR40, PT ;  /* 0x00000028ff007c0b */ /* 0x000fe4000bf4d000 */
[----:B------:R-:W-:Y:S02]  /*5cb0*/  LEA.HI.X R31, R28, R27, R29, 0x7, P3 ;  /* 0x0000001b1c1f7211 */ /* 0x000fe400018f3c1d */
[C---:B------:R-:W-:Y:S02]  /*5cc0*/  IADD3 R28, P3, R30.reuse, UR12, RZ ;  /* 0x0000000c1e1c7c10 */ /* 0x040fe4000ff7e0ff */
[----:B------:R-:W-:-:S02]  /*5cd0*/  IADD3 R30, P5, P6, R30, UR12, R35 ;  /* 0x0000000c1e1e7c10 */ /* 0x000fc4000febe023 */
[----:B------:R-:W-:Y:S02]  /*5ce0*/  IADD3.X R29, R31, UR13, RZ, P3, !PT ;  /* 0x0000000d1f1d7c10 */ /* 0x000fe40009ffe4ff */
[--C-:B------:R-:W-:Y:S02]  /*5cf0*/  IADD3.X R27, R27, UR13, R34.reuse, P1, P0 ;  /* 0x0000000d1b1b7c10 */ /* 0x100fe40008fe0422 */
[----:B------:R-:W-:Y:S01]  /*5d00*/  IADD3.X R31, R31, UR13, R34, P5, P6 ;  /* 0x0000000d1f1f7c10 */ /* 0x000fe2000afec422 */
[----:B------:R-:W-:Y:S06]  /*5d10*/  @!P2 BRA `(.L_x_36) ;  /* 0x0000005c0064a947 */ /* 0x000fec0003800000 */
[----:B------:R-:W-:Y:S01]  /*5d20*/  ULDC.64 UR12, c[0x0][0x5b8] ;  /* 0x00016e00000c7ab9 */ /* 0x000fe20000000a00 */
[----:B------:R-:W-:Y:S01]  /*5d30*/  ISETP.GE.AND P3, PT, R42, 0x1, PT ;  /* 0x000000012a00780c */ /* 0x000fe20003f66270 */
[----:B------:R-:W-:Y:S02]  /*5d40*/  UIMAD UR6, UR9, UR12, URZ ;  /* 0x0000000c090672a4 */ /* 0x000fe4000f8e023f */
[----:B------:R-:W-:Y:S01]  /*5d50*/  IMAD.U32 R35, RZ, RZ, UR12 ;  /* 0x0000000cff237e24 */ /* 0x000fe2000f8e00ff */
[----:B------:R-:W-:Y:S01]  /*5d60*/  ULDC.64 UR14, c[0x0][0x5a8] ;  /* 0x00016a00000e7ab9 */ /* 0x000fe20000000a00 */
[----:B------:R-:W-:Y:S01]  /*5d70*/  ISETP.LT.OR P1, PT, R41, 0x1, !P3 ;  /* 0x000000012900780c */ /* 0x000fe20005f21670 */
[----:B------:R-:W-:Y:S02]  /*5d80*/  UIMAD UR6, UR42, UR13, UR6 ;  /* 0x0000000d2a0672a4 */ /* 0x000fe4000f8e0206 */
[----:B------:R-:W-:Y:S01]  /*5d90*/  IMAD.WIDE.U32 R32, R35, UR42, R32 ;  /* 0x0000002a23207c25 */ /* 0x000fe2000f8e0020 */
[----:B------:R-:W-:Y:S01]  /*5da0*/  BSSY B1, `(.L_x_37) ;  /* 0x000000c000017945 */ /* 0x000fe20003800000 */
[----:B------:R-:W-:-:S02]  /*5db0*/  ULDC.64 UR12, c[0x0][0x5b0] ;  /* 0x00016c00000c7ab9 */ /* 0x000fc40000000a00 */
[----:B------:R-:W-:Y:S02]  /*5dc0*/  IMAD.MOV.U32 R36, RZ, RZ, R32 ;  /* 0x000000ffff247224 */ /* 0x000fe400078e0020 */
[----:B------:R-:W-:Y:S02]  /*5dd0*/  VIADD R37, R33, UR6 ;  /* 0x0000000621257c36 */ /* 0x000fe40008000000 */
[----:B------:R-:W-:Y:S02]  /*5de0*/  IMAD R34, R39, UR12, RZ ;  /* 0x0000000c27227c24 */ /* 0x000fe4000f8e02ff */
[----:B------:R-:W-:-:S04]  /*5df0*/  IMAD.WIDE.U32 R32, R43, UR12, R36 ;  /* 0x0000000c2b207c25 */ /* 0x000fc8000f8e0024 */
[--C-:B------:R-:W-:Y:S01]  /*5e00*/  IMAD R35, R43, UR13, R34.reuse ;  /* 0x0000000d2b237c24 */ /* 0x100fe2000f8e0222 */
[----:B------:R-:W-:Y:S02]  /*5e10*/  IADD3 R32, P0, R32, UR14, RZ ;  /* 0x0000000e20207c10 */ /* 0x000fe4000ff1e0ff */
[----:B------:R-:W-:Y:S02]  /*5e20*/  PRMT R34, RZ, 0x7610, R34 ;  /* 0x00007610ff227816 */ /* 0x000fe40000000022 */
[----:B------:R-:W-:Y:S01]  /*5e30*/  IADD3.X R33, R33, UR15, R35, P0, !PT ;  /* 0x0000000f21217c10 */ /* 0x000fe200087fe423 */
[----:B------:R-:W-:Y:S08]  /*5e40*/  @P1 BRA `(.L_x_38) ;  /* 0x0000000000041947 */ /* 0x000ff00003800000 */
[----:B------:R0:W5:Y:S02]  /*5e50*/  LDG.E.U8 R34, desc[UR48][R32.64] ;  /* 0x0000003020227981 */ /* 0x000164000c1e1100 */
.L_x_38:
[----:B------:R-:W-:Y:S05]  /*5e60*/  BSYNC B1 ;  /* 0x0000000000017941 */ /* 0x000fea0003800000 */
.L_x_37:
[----:B-----5:R-:W-:Y:S01]  /*5e70*/  LOP3.LUT R34, R34, 0xff, RZ, 0xc0, !PT ;  /* 0x000000ff22227812 */ /* 0x020fe200078ec0ff */
[----:B------:R-:W-:Y:S01]  /*5e80*/  BSSY B1, `(.L_x_39) ;  /* 0x000000b000017945 */ /* 0x000fe20003800000 */
[----:B------:R-:W-:Y:S02]  /*5e90*/  ISETP.LT.OR P0, PT, R41, 0x2, !P3 ;  /* 0x000000022900780c */ /* 0x000fe40005f01670 */
[----:B------:R-:W-:-:S05]  /*5ea0*/  F2FP.F16.E4M3.UNPACK_B R34, R34 ;  /* 0x00000022ff22723e */ /* 0x000fca00020006ff */
[----:B------:R-:W-:-:S05]  /*5eb0*/  HADD2.F32 R34, -RZ, R34.H0_H0 ;  /* 0x20000022ff227230 */ /* 0x000fca0000004100 */
[----:B------:R-:W-:-:S04]  /*5ec0*/  FMUL R35, R34, UR40 ;  /* 0x0000002822237c20 */ /* 0x000fc80008400000 */
[----:B------:R-:W-:Y:S01]  /*5ed0*/  FFMA R35, R0, UR41, R35 ;  /* 0x0000002900237c23 */ /* 0x000fe20008000023 */
[----:B------:R-:W-:-:S04]  /*5ee0*/  PRMT R0, RZ, 0x7610, R0 ;  /* 0x00007610ff007816 */ /* 0x000fc80000000000 */
[----:B------:R-:W-:-:S05]  /*5ef0*/  F2FP.SATFINITE.E4M3.F32.PACK_AB_MERGE_C R35, RZ, R35, RZ ;  /* 0x00000023ff23723e */ /* 0x000fca00048070ff */
[----:B------:R1:W-:Y:S01]  /*5f00*/  @!P1 STG.E.U8 desc[UR48][R24.64], R35 ;  /* 0x0000002318009986 */ /* 0x0003e2000c101130 */
[----:B------:R-:W-:Y:S05]  /*5f10*/  @P0 BRA `(.L_x_40) ;  /* 0x0000000000040947 */ /* 0x000fea0003800000 */
[----:B------:R2:W5:Y:S02]  /*5f20*/  LDG.E.U8 R0, desc[UR48][R32.64+0x1] ;  /* 0x0000013020007981 */ /* 0x000564000c1e1100 */
.L_x_40:
[----:B------:R-:W-:Y:S05]  /*5f30*/  BSYNC B1 ;  /* 0x0000000000017941 */ /* 0x000fea0003800000 */
.L_x_39:
[----:B-----5:R-:W-:Y:S01]  /*5f40*/  LOP3.LUT R0, R0, 0xff, RZ, 0xc0, !PT ;  /* 0x000000ff00007812 */ /* 0x020fe200078ec0ff */
[----:B------:R-:W-:Y:S01]  /*5f50*/  BSSY B1, `(.L_x_41) ;  /* 0x0000013000017945 */ /* 0x000fe20003800000 */
[----:B------:R-:W-:Y:S02]  /*5f60*/  IADD3 R47, P1, R43, 0x8, RZ ;  /* 0x000000082b2f7810 */ /* 0x000fe40007f3e0ff */
[----:B------:R-:W-:Y:S02]  /*5f70*/  F2FP.F16.E4M3.UNPACK_B R0, R0 ;  /* 0x00000000ff00723e */ /* 0x000fe400020006ff */
[----:B------:R-:W-:Y:S01]  /*5f80*/  ISETP.GE.AND P2, PT, R42, 0x9, PT ;  /* 0x000000092a00780c */ /* 0x000fe20003f46270 */
[----:B------:R-:W-:Y:S02]  /*5f90*/  IMAD.X R34, RZ, RZ, R39, P1 ;  /* 0x000000ffff227224 */ /* 0x000fe400008e0627 */
[----:B------:R-:W-:Y:S01]  /*5fa0*/  HADD2.F32 R0, -RZ, R0.H0_H0 ;  /* 0x20000000ff007230 */ /* 0x000fe20000004100 */
[----:B------:R-:W-:-:S04]  /*5fb0*/  ISETP.LT.OR P5, PT, R41, 0x1, !P2 ;  /* 0x000000012900780c */ /* 0x000fc800057a1670 */
[----:B------:R-:W-:Y:S01]  /*5fc0*/  FMUL R45, R0, UR40 ;  /* 0x00000028002d7c20 */ /* 0x000fe20008400000 */
[----:B------:R-:W-:Y:S02]  /*5fd0*/  IMAD R0, R34, UR12, RZ ;  /* 0x0000000c22007c24 */ /* 0x000fe4000f8e02ff */
[----:B-1----:R-:W-:-:S04]  /*5fe0*/  IMAD.WIDE.U32 R34, R47, UR12, R36 ;  /* 0x0000000c2f227c25 */ /* 0x002fc8000f8e0024 */
[----:B------:R-:W-:Y:S01]  /*5ff0*/  FFMA R45, R2, UR41, R45 ;  /* 0x00000029022d7c23 */ /* 0x000fe2000800002d */
[----:B------:R-:W-:Y:S01]  /*6000*/  IMAD R47, R47, UR13, R0 ;  /* 0x0000000d2f2f7c24 */ /* 0x000fe2000f8e0200 */
[----:B------:R-:W-:-:S03]  /*6010*/  IADD3 R34, P1, R34, UR14, RZ ;  /* 0x0000000e22227c10 */ /* 0x000fc6000ff3e0ff */
[----:B------:R-:W-:Y:S02]  /*6020*/  F2FP.SATFINITE.E4M3.F32.PACK_AB_MERGE_C R45, RZ, R45, RZ ;  /* 0x0000002dff2d723e */ /* 0x000fe400048070ff */
[----:B------:R-:W-:Y:S02]  /*6030*/  IADD3.X R35, R35, UR15, R47, P1, !PT ;  /* 0x0000000f23237c10 */ /* 0x000fe40008ffe42f */
[----:B------:R-:W-:Y:S01]  /*6040*/  PRMT R0, RZ, 0x7610, R0 ;  /* 0x00007610ff007816 */ /* 0x000fe20000000000 */
[----:B------:R1:W-:Y:S01]  /*6050*/  @!P0 STG.E.U8 desc[UR48][R24.64+0x1], R45 ;  /* 0x0000012d18008986 */ /* 0x0003e2000c101130 */
[----:B------:R-:W-:Y:S05]  /*6060*/  @P5 BRA `(.L_x_42) ;  /* 0x0000000000045947 */ /* 0x000fea0003800000 */
[----:B------:R3:W5:Y:S02]  /*6070*/  LDG.E.U8 R0, desc[UR48][R34.64] ;  /* 0x0000003022007981 */ /* 0x000764000c1e1100 */
.L_x_42:
[----:B------:R-:W-:Y:S05]  /*6080*/  BSYNC B1 ;  /* 0x0000000000017941 */ /* 0x000fea0003800000 */
.L_x_41:
[----:B-----5:R-:W-:Y:S01]  /*6090*/  LOP3.LUT R0, R0, 0xff, RZ, 0xc0, !PT ;  /* 0x000000ff00007812 */ /* 0x020fe200078ec0ff */
[----:B------:R-:W-:Y:S01]  /*60a0*/  BSSY B1, `(.L_x_43) ;  /* 0x000000b000017945 */ /* 0x000fe20003800000 */
[----:B------:R-:W-:Y:S02]  /*60b0*/  ISETP.LT.OR P0, PT, R41, 0x2, !P2 ;  /* 0x000000022900780c */ /* 0x000fe40005701670 */
[----:B------:R-:W-:-:S05]  /*60c0*/  F2FP.F16.E4M3.UNPACK_B R0, R0 ;  /* 0x00000000ff00723e */ /* 0x000fca00020006ff */
[----:B------:R-:W-:-:S05]  /*60d0*/  HADD2.F32 R0, -RZ, R0.H0_H0 ;  /* 0x20000000ff007230 */ /* 0x000fca0000004100 */
[----:B------:R-:W-:-:S04]  /*60e0*/  FMUL R0, R0, UR40 ;  /* 0x0000002800007c20 */ /* 0x000fc80008400000 */
[----:B------:R-:W-:-:S05]  /*60f0*/  FFMA R0, R3, UR41, R0 ;  /* 0x0000002903007c23 */ /* 0x000fca0008000000 */
[----:B------:R-:W-:Y:S02]  /*6100*/  F2FP.SATFINITE.E4M3.F32.PACK_AB_MERGE_C R3, RZ, R0, RZ ;  /* 0x00000000ff03723e */ /* 0x000fe400048070ff */
[----:B------:R-:W-:-:S03]  /*6110*/  PRMT R0, RZ, 0x7610, R0 ;  /* 0x00007610ff007816 */ /* 0x000fc60000000000 */
[----:B------:R4:W-:Y:S01]  /*6120*/  @!P5 STG.E.U8 desc[UR48][R26.64], R3 ;  /* 0x000000031a00d986 */ /* 0x0009e2000c101130 */
[----:B------:R-:W-:Y:S05]  /*6130*/  @P0 BRA `(.L_x_44) ;  /* 0x0000000000040947 */ /* 0x000fea0003800000 */
[----:B------:R0:W5:Y:S02]  /*6140*/  LDG.E.U8 R0, desc[UR48][R34.64+0x1] ;  /* 0x0000013022007981 */ /* 0x000164000c1e1100 */
.L_x_44:
[----:B------:R-:W-:Y:S05]  /*6150*/  BSYNC B1 ;  /* 0x0000000000017941 */ /* 0x000fea0003800000 */
.L_x_43:
[----:B-----5:R-:W-:Y:S01]  /*6160*/  LOP3.LUT R0, R0, 0xff, RZ, 0xc0, !PT ;  /* 0x000000ff00007812 */ /* 0x020fe200078ec0ff */
[----:B------:R-:W-:Y:S01]  /*6170*/  BSSY B1, `(.L_x_45) ;  /* 0x000000b000017945 */ /* 0x000fe20003800000 */
[----:B------:R-:W-:Y:S02]  /*6180*/  ISETP.LT.OR P1, PT, R41, 0x9, !P3 ;  /* 0x000000092900780c */ /* 0x000fe40005f21670 */
[----:B------:R-:W-:-:S05]  /*6190*/  F2FP.F16.E4M3.UNPACK_B R0, R0 ;  /* 0x00000000ff00723e */ /* 0x000fca00020006ff */
[----:B------:R-:W-:-:S05]  /*61a0*/  HADD2.F32 R0, -RZ, R0.H0_H0 ;  /* 0x20000000ff007230 */ /* 0x000fca0000004100 */
[----:B----4-:R-:W-:Y:S01]  /*61b0*/  FMUL R3, R0, UR40 ;  /* 0x0000002800037c20 */ /* 0x010fe20008400000 */
[----:B------:R-:W-:-:S03]  /*61c0*/  PRMT R0, RZ, 0x7610, R0 ;  /* 0x00007610ff007816 */ /* 0x000fc60000000000 */
[----:B------:R-:W-:-:S05]  /*61d0*/  FFMA R3, R4, UR41, R3 ;  /* 0x0000002904037c23 */ /* 0x000fca0008000003 */
[----:B------:R-:W-:-:S05]  /*61e0*/  F2FP.SATFINITE.E4M3.F32.PACK_AB_MERGE_C R3, RZ, R3, RZ ;  /* 0x00000003ff03723e */ /* 0x000fca00048070ff */
[----:B------:R4:W-:Y:S01]  /*61f0*/  @!P0 STG.E.U8 desc[UR48][R26.64+0x1], R3 ;  /* 0x000001031a008986 */ /* 0x0009e2000c101130 */
[----:B------:R-:W-:Y:S05]  /*6200*/  @P1 BRA `(.L_x_46) ;  /* 0x0000000000041947 */ /* 0x000fea0003800000 */
[----:B------:R0:W5:Y:S02]  /*6210*/  LDG.E.U8 R0, desc[UR48][R32.64+0x8] ;  /* 0x0000083020007981 */ /* 0x000164000c1e1100 */
.L_x_46:
[----:B------:R-:W-:Y:S05]  /*6220*/  BSYNC B1 ;  /* 0x0000000000017941 */ /* 0x000fea0003800000 */
.L_x_45:
[----:B-----5:R-:W-:Y:S01]  /*6230*/  LOP3.LUT R0, R0, 0xff, RZ, 0xc0, !PT ;  /* 0x000000ff00007812 */ /* 0x020fe200078ec0ff */
[----:B------:R-:W-:Y:S01]  /*6240*/  BSSY B1, `(.L_x_47) ;  /* 0x000000b000017945 */ /* 0x000fe20003800000 */
[----:B------:R-:W-:Y:S02]  /*6250*/  ISETP.LT.OR P0, PT, R41, 0xa, !P3 ;  /* 0x0000000a2900780c */ /* 0x000fe40005f01670 */
[----:B------:R-:W-:-:S05]  /*6260*/  F2FP.F16.E4M3.UNPACK_B R0, R0 ;  /* 0x00000000ff00723e */ /* 0x000fca00020006ff */
[----:B------:R-:W-:-:S05]  /*6270*/  HADD2.F32 R0, -RZ, R0.H0_H0 ;  /* 0x20000000ff007230 */ /* 0x000fca0000004100 */
[----:B------:R-:W-:-:S04]  /*6280*/  FMUL R0, R0, UR40 ;  /* 0x0000002800007c20 */ /* 0x000fc80008400000 */
[----:B------:R-:W-:-:S05]  /*6290*/  FFMA R0, R5, UR41, R0 ;  /* 0x0000002905007c23 */ /* 0x000fca0008000000 */
[----:B----4-:R-:W-:Y:S02]  /*62a0*/  F2FP.SATFINITE.E4M3.F32.PACK_AB_MERGE_C R3, RZ, R0, RZ ;  /* 0x00000000ff03723e */ /* 0x010fe400048070ff */
[----:B------:R-:W-:-:S03]  /*62b0*/  PRMT R0, RZ, 0x7610, R0 ;  /* 0x00007610ff007816 */ /* 0x000fc60000000000 */
[----:B------:R4:W-:Y:S01]  /*62c0*/  @!P1 STG.E.U8 desc[UR48][R24.64+0x8], R3 ;  /* 0x0000080318009986 */ /* 0x0009e2000c101130 */
[----:B------:R-:W-:Y:S05]  /*62d0*/  @P0 BRA `(.L_x_48) ;  /* 0x0000000000040947 */ /* 0x000fea0003800000 */
[----:B------:R0:W5:Y:S02]  /*62e0*/  LDG.E.U8 R0, desc[UR48][R32.64+0x9] ;  /* 0x0000093020007981 */ /* 0x000164000c1e1100 */
.L_x_48:
[----:B------:R-:W-:Y:S05]  /*62f0*/  BSYNC B1 ;  /* 0x0000000000017941 */ /* 0x000fea0003800000 */
.L_x_47:
        /* <DEDUP_REMOVED lines=12> */
.L_x_50:
[----:B------:R-:W-:Y:S05]  /*63c0*/  BSYNC B1 ;  /* 0x0000000000017941 */ /* 0x000fea0003800000 */
.L_x_49:
        /* <DEDUP_REMOVED lines=12> */
.L_x_52:
[----:B------:R-:W-:Y:S05]  /*6490*/  BSYNC B1 ;  /* 0x0000000000017941 */ /* 0x000fea0003800000 */
.L_x_51:
        /* <DEDUP_REMOVED lines=10> */
[----:B----4-:R-:W-:-:S04]  /*6540*/  IMAD.WIDE.U32 R2, R7, UR12, R36 ;  /* 0x0000000c07027c25 */ /* 0x010fc8000f8e0024 */
        /* <DEDUP_REMOVED lines=9> */
.L_x_54:
[----:B------:R-:W-:Y:S05]  /*65e0*/  BSYNC B1 ;  /* 0x0000000000017941 */ /* 0x000fea0003800000 */
.L_x_53:
        /* <DEDUP_REMOVED lines=12> */
.L_x_56:
[----:B------:R-:W-:Y:S05]  /*66b0*/  BSYNC B1 ;  /* 0x0000000000017941 */ /* 0x000fea0003800000 */
.L_x_55:
[----:B-----5:R-:W-:Y:S01]  /*66c0*/  LOP3.LUT R0, R0, 0xff, RZ, 0xc0, !PT ;  /* 0x000000ff00007812 */ /* 0x020fe200078ec0ff */
[----:B------:R-:W-:Y:S01]  /*66d0*/  BSSY B1, `(.L_x_57) ;  /* 0x0000013000017945 */ /* 0x000fe20003800000 */
[----:B------:R-:W-:Y:S02]  /*66e0*/  IADD3 R43, P0, R43, 0x88, RZ ;  /* 0x000000882b2b7810 */ /* 0x000fe40007f1e0ff */
[----:B------:R-:W-:-:S03]  /*66f0*/  F2FP.F16.E4M3.UNPACK_B R0, R0 ;  /* 0x00000000ff00723e */ /* 0x000fc600020006ff */
[----:B------:R-:W-:Y:S01]  /*6700*/  IMAD.X R38, RZ, RZ, R39, P0 ;  /* 0x000000ffff267224 */ /* 0x000fe200000e0627 */
[----:B------:R-:W-:Y:S01]  /*6710*/  ISETP.GE.AND P0, PT, R42, 0x89, PT ;  /* 0x000000892a00780c */ /* 0x000fe20003f06270 */
[----:B------:R-:W-:Y:S02]  /*6720*/  HADD2.F32 R0, -RZ, R0.H0_H0 ;  /* 0x20000000ff007230 */ /* 0x000fe40000004100 */
[----:B------:R-:W-:Y:S02]  /*6730*/  IMAD R38, R38, UR12, RZ ;  /* 0x0000000c26267c24 */ /* 0x000fe4000f8e02ff */
[----:B------:R-:W-:-:S04]  /*6740*/  IMAD.WIDE.U32 R36, R43, UR12, R36 ;  /* 0x0000000c2b247c25 */ /* 0x000fc8000f8e0024 */
[----:B----4-:R-:W-:Y:S01]  /*6750*/  FMUL R5, R0, UR40 ;  /* 0x0000002800057c20 */ /* 0x010fe20008400000 */
[----:B------:R-:W-:Y:S01]  /*6760*/  PRMT R0, RZ, 0x7610, R0 ;  /* 0x00007610ff007816 */ /* 0x000fe20000000000 */
[----:B------:R-:W-:Y:S02]  /*6770*/  IMAD R43, R43, UR13, R38 ;  /* 0x0000000d2b2b7c24 */ /* 0x000fe4000f8e0226 */
[----:B------:R-:W-:Y:S01]  /*6780*/  FFMA R5, R10, UR41, R5 ;  /* 0x000000290a057c23 */ /* 0x000fe20008000005 */
[----:B------:R-:W-:-:S04]  /*6790*/  IADD3 R4, P6, R36, UR14, RZ ;  /* 0x0000000e24047c10 */ /* 0x000fc8000ffde0ff */
[----:B------:R-:W-:Y:S02]  /*67a0*/  F2FP.SATFINITE.E4M3.F32.PACK_AB_MERGE_C R7, RZ, R5, RZ ;  /* 0x00000005ff07723e */ /* 0x000fe400048070ff */
[----:B------:R-:W-:-:S03]  /*67b0*/  IADD3.X R5, R37, UR15, R43, P6, !PT ;  /* 0x0000000f25057c10 */ /* 0x000fc6000b7fe42b */
[----:B------:R4:W-:Y:S01]  /*67c0*/  @!P5 STG.E.U8 desc[UR48][R28.64+0x1], R7 ;  /* 0x000001071c00d986 */ /* 0x0009e2000c101130 */
[----:B------:R-:W-:-:S13]  /*67d0*/  ISETP.LT.OR P5, PT, R41, 0x1, !P0 ;  /* 0x000000012900780c */ /* 0x000fda00047a1670 */
[----:B----4-:R-:W-:Y:S05]  /*67e0*/  @P5 BRA `(.L_x_58) ;  /* 0x0000000000045947 */ /* 0x010fea0003800000 */
[----:B------:R4:W5:Y:S02]  /*67f0*/  LDG.E.U8 R0, desc[UR48][R4.64] ;  /* 0x0000003004007981 */ /* 0x000964000c1e1100 */
.L_x_58:
[----:B------:R-:W-:Y:S05]  /*6800*/  BSYNC B1 ;  /* 0x0000000000017941 */ /* 0x000fea0003800000 */
.L_x_57:
        /* <DEDUP_REMOVED lines=12> */
.L_x_60:
[----:B------:R-:W-:Y:S05]  /*68d0*/  BSYNC B1 ;  /* 0x0000000000017941 */ /* 0x000fea0003800000 */
.L_x_59:
[----:B-----5:R-:W-:Y:S01]  /*68e0*/  LOP3.LUT R0, R0, 0xff, RZ, 0xc0, !PT ;  /* 0x000000ff00007812 */ /* 0x020fe200078ec0ff */
[----:B------:R-:W-:Y:S01]  /*68f0*/  BSSY B1, `(.L_x_61) ;  /* 0x000000b000017945 */ /* 0x000fe20003800000 */
[----:B------:R-:W-:Y:S02]  /*6900*/  ISETP.LT.OR P5, PT, R41, 0x9, !P1 ;  /* 0x000000092900780c */ /* 0x000fe40004fa1670 */
[----:B------:R-:W-:-:S05]  /*6910*/  F2FP.F16.E4M3.UNPACK_B R0, R0 ;  /* 0x00000000ff00723e */ /* 0x000fca00020006ff */
[----:B------:R-:W-:-:S05]  /*6920*/  HADD2.F32 R0, -RZ, R0.H0_H0 ;  /* 0x20000000ff007230 */ /* 0x000fca0000004100 */
[----:B0-----:R-:W-:Y:S01]  /*6930*/  FMUL R7, R0, UR40 ;  /* 0x0000002800077c20 */ /* 0x001fe20008400000 */
[----:B------:R-:W-:-:S03]  /*6940*/  PRMT R0, RZ, 0x7610, R0 ;  /* 0x00007610ff007816 */ /* 0x000fc60000000000 */
[----:B------:R-:W-:-:S05]  /*6950*/  FFMA R7, R12, UR41, R7 ;  /* 0x000000290c077c23 */ /* 0x000fca0008000007 */
[----:B------:R-:W-:-:S05]  /*6960*/  F2FP.SATFINITE.E4M3.F32.PACK_AB_MERGE_C R7, RZ, R7, RZ ;  /* 0x00000007ff07723e */ /* 0x000fca00048070ff */
[----:B------:R0:W-:Y:S01]  /*6970*/  @!P6 STG.E.U8 desc[UR48][R30.64+0x1], R7 ;  /* 0x000001071e00e986 */ /* 0x0001e2000c101130 */
[----:B------:R-:W-:Y:S05]  /*6980*/  @P5 BRA `(.L_x_62) ;  /* 0x0000000000045947 */ /* 0x000fea0003800000 */
[----:B------:R0:W5:Y:S02]  /*6990*/  LDG.E.U8 R0, desc[UR48][R2.64+0x8] ;  /* 0x0000083002007981 */ /* 0x000164000c1e1100 */
.L_x_62:
[----:B------:R-:W-:Y:S05]  /*69a0*/  BSYNC B1 ;  /* 0x0000000000017941 */ /* 0x000fea0003800000 */
.L_x_61:
[----:B-----5:R-:W-:Y:S01]  /*69b0*/  LOP3.LUT R0, R0, 0xff, RZ, 0xc0, !PT ;  /* 0x000000ff00007812 */ /* 0x020fe200078ec0ff */
[----:B------:R-:W-:Y:S01]  /*69c0*/  BSSY B1, `(.L_x_63) ;  /* 0x000000b000017945 */ /* 0x000fe20003800000 */
[----:B------:R-:W-:Y:S02]  /*69d0*/  ISETP.LT.OR P6, PT, R41, 0xa, !P1 ;  /* 0x0000000a2900780c */ /* 0x000fe40004fc1670 */
[----:B------:R-:W-:-:S05]  /*69e0*/  F2FP.F16.E4M3.UNPACK_B R0, R0 ;  /* 0x00000000ff00723e */ /* 0x000fca00020006ff */
[----:B------:R-:W-:-:S05]  /*69f0*/  HADD2.F32 R0, -RZ, R0.H0_H0 ;  /* 0x20000000ff007230 */ /* 0x000fca0000004100 */
[----:B------:R-:W-:-:S04]  /*6a00*/  FMUL R0, R0, UR40 ;  /* 0x0000002800007c20 */ /* 0x000fc80008400000 */
[----:B------:R-:W-:-:S05]  /*6a10*/  FFMA R0, R13, UR41, R0 ;  /* 0x000000290d007c23 */ /* 0x000fca0008000000 */
[----:B0-----:R-:W-:Y:S02]  /*6a20*/  F2FP.SATFINITE.E4M3.F32.PACK_AB_MERGE_C R7, RZ, R0, RZ ;  /* 0x00000000ff07723e */ /* 0x001fe400048070ff */
[----:B------:R-:W-:-:S03]  /*6a30*/  PRMT R0, RZ, 0x7610, R0 ;  /* 0x00007610ff007816 */ /* 0x000fc60000000000 */
[----:B------:R0:W-:Y:S01]  /*6a40*/  @!P5 STG.E.U8 desc[UR48][R28.64+0x8], R7 ;  /* 0x000008071c00d986 */ /* 0x0001e2000c101130 */
[----:B------:R-:W-:Y:S05]  /*6a50*/  @P6 BRA `(.L_x_64) ;  /* 0x0000000000046947 */ /* 0x000fea0003800000 */
[----:B------:R0:W5:Y:S02]  /*6a60*/  LDG.E.U8 R0, desc[UR48][R2.64+0x9] ;  /* 0x0000093002007981 */ /* 0x000164000c1e1100 */
.L_x_64:
[----:B------:R-:W-:Y:S05]  /*6a70*/  BSYNC B1 ;  /* 0x0000000000017941 */ /* 0x000fea0003800000 */
.L_x_63:
        /* <DEDUP_REMOVED lines=12> */
.L_x_66:
[----:B------:R-:W-:Y:S05]  /*6b40*/  BSYNC B1 ;  /* 0x0000000000017941 */ /* 0x000fea0003800000 */
.L_x_65:
        /* <DEDUP_REMOVED lines=12> */
.L_x_68:
[----:B------:R-:W-:Y:S05]  /*6c10*/  BSYNC B1 ;  /* 0x0000000000017941 */ /* 0x000fea0003800000 */
.L_x_67:
        /* <DEDUP_REMOVED lines=12> */
.L_x_70:
[----:B------:R-:W-:Y:S05]  /*6ce0*/  BSYNC B1 ;  /* 0x0000000000017941 */ /* 0x000fea0003800000 */
.L_x_69:
        /* <DEDUP_REMOVED lines=12> */
.L_x_72:
[----:B------:R-:W-:Y:S05]  /*6db0*/  BSYNC B1 ;  /* 0x0000000000017941 */ /* 0x000fea0003800000 */
.L_x_71:
        /* <DEDUP_REMOVED lines=12> */
.L_x_74:
[----:B------:R-:W-:Y:S05]  /*6e80*/  BSYNC B1 ;  /* 0x0000000000017941 */ /* 0x000fea0003800000 */
.L_x_73:
        /* <DEDUP_REMOVED lines=12> */
.L_x_76:
[----:B------:R-:W-:Y:S05]  /*6f50*/  BSYNC B1 ;  /* 0x0000000000017941 */ /* 0x000fea0003800000 */
.L_x_75:
        /* <DEDUP_REMOVED lines=12> */
.L_x_78:
[----:B------:R-:W-:Y:S05]  /*7020*/  BSYNC B1 ;  /* 0x0000000000017941 */ /* 0x000fea0003800000 */
.L_x_77:
        /* <DEDUP_REMOVED lines=12> */
.L_x_80:
[----:B------:R-:W-:Y:S05]  /*70f0*/  BSYNC B1 ;  /* 0x0000000000017941 */ /* 0x000fea0003800000 */
.L_x_79:
        /* <DEDUP_REMOVED lines=12> */
.L_x_82:
[----:B------:R-:W-:Y:S05]  /*71c0*/  BSYNC B1 ;  /* 0x0000000000017941 */ /* 0x000fea0003800000 */
.L_x_81:
        /* <DEDUP_REMOVED lines=12> */
.L_x_84:
[----:B------:R-:W-:Y:S05]  /*7290*/  BSYNC B1 ;  /* 0x0000000000017941 */ /* 0x000fea0003800000 */
.L_x_83:
        /* <DEDUP_REMOVED lines=12> */
.L_x_86:
[----:B------:R-:W-:Y:S05]  /*7360*/  BSYNC B1 ;  /* 0x0000000000017941 */ /* 0x000fea0003800000 */
.L_x_85:
        /* <DEDUP_REMOVED lines=12> */
.L_x_88:
[----:B------:R-:W-:Y:S05]  /*7430*/  BSYNC B1 ;  /* 0x0000000000017941 */ /* 0x000fea0003800000 */
.L_x_87:
        /* <DEDUP_REMOVED lines=12> */
.L_x_90:
[----:B------:R-:W-:Y:S05]  /*7500*/  BSYNC B1 ;  /* 0x0000000000017941 */ /* 0x000fea0003800000 */
.L_x_89:
        /* <DEDUP_REMOVED lines=12> */
.L_x_92:
[----:B------:R-:W-:Y:S05]  /*75d0*/  BSYNC B1 ;  /* 0x0000000000017941 */ /* 0x000fea0003800000 */
.L_x_91:
        /* <DEDUP_REMOVED lines=12> */
.L_x_94:
[----:B------:R-:W-:Y:S05]  /*76a0*/  BSYNC B1 ;  /* 0x0000000000017941 */ /* 0x000fea0003800000 */
.L_x_93:
        /* <DEDUP_REMOVED lines=12> */
.L_x_96:
[----:B------:R-:W-:Y:S05]  /*7770*/  BSYNC B1 ;  /* 0x0000000000017941 */ /* 0x000fea0003800000 */
.L_x_95:
        /* <DEDUP_REMOVED lines=12> */
.L_x_98:
[----:B------:R-:W-:Y:S05]  /*7840*/  BSYNC B1 ;  /* 0x0000000000017941 */ /* 0x000fea0003800000 */
.L_x_97:
        /* <DEDUP_REMOVED lines=12> */
.L_x_100:
[----:B------:R-:W-:Y:S05]  /*7910*/  BSYNC B1 ;  /* 0x0000000000017941 */ /* 0x000fea0003800000 */
.L_x_99:
        /* <DEDUP_REMOVED lines=12> */
.L_x_102:
[----:B------:R-:W-:Y:S05]  /*79e0*/  BSYNC B1 ;  /* 0x0000000000017941 */ /* 0x000fea0003800000 */
.L_x_101:
        /* <DEDUP_REMOVED lines=12> */
.L_x_104:
[----:B------:R-:W-:Y:S05]  /*7ab0*/  BSYNC B1 ;  /* 0x0000000000017941 */ /* 0x000fea0003800000 */
.L_x_103:
        /* <DEDUP_REMOVED lines=12> */
.L_x_106:
[----:B------:R-:W-:Y:S05]  /*7b80*/  BSYNC B1 ;  /* 0x0000000000017941 */ /* 0x000fea0003800000 */
.L_x_105:
        /* <DEDUP_REMOVED lines=12> */
.L_x_108:
[----:B------:R-:W-:Y:S05]  /*7c50*/  BSYNC B1 ;  /* 0x0000000000017941 */ /* 0x000fea0003800000 */
.L_x_107:
        /* <DEDUP_REMOVED lines=12> */
.L_x_110:
[----:B------:R-:W-:Y:S05]  /*7d20*/  BSYNC B1 ;  /* 0x0000000000017941 */ /* 0x000fea0003800000 */
.L_x_109:
        /* <DEDUP_REMOVED lines=12> */
.L_x_112:
[----:B------:R-:W-:Y:S05]  /*7df0*/  BSYNC B1 ;  /* 0x0000000000017941 */ /* 0x000fea0003800000 */
.L_x_111:
        /* <DEDUP_REMOVED lines=12> */
.L_x_114:
[----:B------:R-:W-:Y:S05]  /*7ec0*/  BSYNC B1 ;  /* 0x0000000000017941 */ /* 0x000fea0003800000 */
.L_x_113:
        /* <DEDUP_REMOVED lines=12> */
.L_x_116:
[----:B------:R-:W-:Y:S05]  /*7f90*/  BSYNC B1 ;  /* 0x0000000000017941 */ /* 0x000fea0003800000 */
.L_x_115:
        /* <DEDUP_REMOVED lines=12> */
.L_x_118:
[----:B------:R-:W-:Y:S05]  /*8060*/  BSYNC B1 ;  /* 0x0000000000017941 */ /* 0x000fea0003800000 */
.L_x_117:
        /* <DEDUP_REMOVED lines=12> */
.L_x_120:
[----:B------:R-:W-:Y:S05]  /*8130*/  BSYNC B1 ;  /* 0x0000000000017941 */ /* 0x000fea0003800000 */
.L_x_119:
        /* <DEDUP_REMOVED lines=12> */
.L_x_122:
[----:B------:R-:W-:Y:S05]  /*8200*/  BSYNC B1 ;  /* 0x0000000000017941 */ /* 0x000fea0003800000 */
.L_x_121:
        /* <DEDUP_REMOVED lines=12> */
.L_x_124:
[----:B------:R-:W-:Y:S05]  /*82d0*/  BSYNC B1 ;  /* 0x0000000000017941 */ /* 0x000fea0003800000 */
.L_x_123:
        /* <DEDUP_REMOVED lines=12> */
.L_x_126:
[----:B------:R-:W-:Y:S05]  /*83a0*/  BSYNC B1 ;  /* 0x0000000000017941 */ /* 0x000fea0003800000 */
.L_x_125:
        /* <DEDUP_REMOVED lines=12> */
.L_x_128:
[----:B------:R-:W-:Y:S05]  /*8470*/  BSYNC B1 ;  /* 0x0000000000017941 */ /* 0x000fea0003800000 */
.L_x_127:
        /* <DEDUP_REMOVED lines=12> */
.L_x_130:
[----:B------:R-:W-:Y:S05]  /*8540*/  BSYNC B1 ;  /* 0x0000000000017941 */ /* 0x000fea0003800000 */
.L_x_129:
        /* <DEDUP_REMOVED lines=12> */
.L_x_132:
[----:B------:R-:W-:Y:S05]  /*8610*/  BSYNC B1 ;  /* 0x0000000000017941 */ /* 0x000fea0003800000 */
.L_x_131:
        /* <DEDUP_REMOVED lines=12> */
.L_x_134:
[----:B------:R-:W-:Y:S05]  /*86e0*/  BSYNC B1 ;  /* 0x0000000000017941 */ /* 0x000fea0003800000 */
.L_x_133:
        /* <DEDUP_REMOVED lines=12> */
.L_x_136:
[----:B------:R-:W-:Y:S05]  /*87b0*/  BSYNC B1 ;  /* 0x0000000000017941 */ /* 0x000fea0003800000 */
.L_x_135:
        /* <DEDUP_REMOVED lines=12> */
.L_x_138:
[----:B------:R-:W-:Y:S05]  /*8880*/  BSYNC B1 ;  /* 0x0000000000017941 */ /* 0x000fea0003800000 */
.L_x_137:
        /* <DEDUP_REMOVED lines=12> */
.L_x_140:
[----:B------:R-:W-:Y:S05]  /*8950*/  BSYNC B1 ;  /* 0x0000000000017941 */ /* 0x000fea0003800000 */
.L_x_139:
        /* <DEDUP_REMOVED lines=12> */
.L_x_142:
[----:B------:R-:W-:Y:S05]  /*8a20*/  BSYNC B1 ;  /* 0x0000000000017941 */ /* 0x000fea0003800000 */
.L_x_141:
        /* <DEDUP_REMOVED lines=12> */
.L_x_144:
[----:B------:R-:W-:Y:S05]  /*8af0*/  BSYNC B1 ;  /* 0x0000000000017941 */ /* 0x000fea0003800000 */
.L_x_143:
        /* <DEDUP_REMOVED lines=12> */
.L_x_146:
[----:B------:R-:W-:Y:S05]  /*8bc0*/  BSYNC B1 ;  /* 0x0000000000017941 */ /* 0x000fea0003800000 */
.L_x_145:
        /* <DEDUP_REMOVED lines=12> */
.L_x_148:
[----:B------:R-:W-:Y:S05]  /*8c90*/  BSYNC B1 ;  /* 0x0000000000017941 */ /* 0x000fea0003800000 */
.L_x_147:
        /* <DEDUP_REMOVED lines=12> */
.L_x_150:
[----:B------:R-:W-:Y:S05]  /*8d60*/  BSYNC B1 ;  /* 0x0000000000017941 */ /* 0x000fea0003800000 */
.L_x_149:
        /* <DEDUP_REMOVED lines=12> */
.L_x_152:
[----:B------:R-:W-:Y:S05]  /*8e30*/  BSYNC B1 ;  /* 0x0000000000017941 */ /* 0x000fea0003800000 */
.L_x_151:
        /* <DEDUP_REMOVED lines=12> */
.L_x_154:
[----:B------:R-:W-:Y:S05]  /*8f00*/  BSYNC B1 ;  /* 0x0000000000017941 */ /* 0x000fea0003800000 */
.L_x_153:
        /* <DEDUP_REMOVED lines=12> */
.L_x_156:
[----:B------:R-:W-:Y:S05]  /*8fd0*/  BSYNC B1 ;  /* 0x0000000000017941 */ /* 0x000fea0003800000 */
.L_x_155:
        /* <DEDUP_REMOVED lines=12> */
.L_x_158:
[----:B------:R-:W-:Y:S05]  /*90a0*/  BSYNC B1 ;  /* 0x0000000000017941 */ /* 0x000fea0003800000 */
.L_x_157:
        /* <DEDUP_REMOVED lines=12> */
.L_x_160:
[----:B------:R-:W-:Y:S05]  /*9170*/  BSYNC B1 ;  /* 0x0000000000017941 */ /* 0x000fea0003800000 */
.L_x_159:
        /* <DEDUP_REMOVED lines=12> */
.L_x_162:
[----:B------:R-:W-:Y:S05]  /*9240*/  BSYNC B1 ;  /* 0x0000000000017941 */ /* 0x000fea0003800000 */
.L_x_161:
        /* <DEDUP_REMOVED lines=12> */
.L_x_164:
[----:B------:R-:W-:Y:S05]  /*9310*/  BSYNC B1 ;  /* 0x0000000000017941 */ /* 0x000fea0003800000 */
.L_x_163:
        /* <DEDUP_REMOVED lines=12> */
.L_x_166:
[----:B------:R-:W-:Y:S05]  /*93e0*/  BSYNC B1 ;  /* 0x0000000000017941 */ /* 0x000fea0003800000 */
.L_x_165:
        /* <DEDUP_REMOVED lines=12> */
.L_x_168:
[----:B------:R-:W-:Y:S05]  /*94b0*/  BSYNC B1 ;  /* 0x0000000000017941 */ /* 0x000fea0003800000 */
.L_x_167:
        /* <DEDUP_REMOVED lines=12> */
.L_x_170:
[----:B------:R-:W-:Y:S05]  /*9580*/  BSYNC B1 ;  /* 0x0000000000017941 */ /* 0x000fea0003800000 */
.L_x_169:
        /* <DEDUP_REMOVED lines=12> */
.L_x_172:
[----:B------:R-:W-:Y:S05]  /*9650*/  BSYNC B1 ;  /* 0x0000000000017941 */ /* 0x000fea0003800000 */
.L_x_171:
        /* <DEDUP_REMOVED lines=12> */
.L_x_174:
[----:B------:R-:W-:Y:S05]  /*9720*/  BSYNC B1 ;  /* 0x0000000000017941 */ /* 0x000fea0003800000 */
.L_x_173:
        /* <DEDUP_REMOVED lines=12> */
.L_x_176:
[----:B------:R-:W-:Y:S05]  /*97f0*/  BSYNC B1 ;  /* 0x0000000000017941 */ /* 0x000fea0003800000 */
.L_x_175:
        /* <DEDUP_REMOVED lines=12> */
.L_x_178:
[----:B------:R-:W-:Y:S05]  /*98c0*/  BSYNC B1 ;  /* 0x0000000000017941 */ /* 0x000fea0003800000 */
.L_x_177:
        /* <DEDUP_REMOVED lines=12> */
.L_x_180:
[----:B------:R-:W-:Y:S05]  /*9990*/  BSYNC B1 ;  /* 0x0000000000017941 */ /* 0x000fea0003800000 */
.L_x_179:
        /* <DEDUP_REMOVED lines=12> */
.L_x_182:
[----:B------:R-:W-:Y:S05]  /*9a60*/  BSYNC B1 ;  /* 0x0000000000017941 */ /* 0x000fea0003800000 */
.L_x_181:
        /* <DEDUP_REMOVED lines=12> */
.L_x_184:
[----:B------:R-:W-:Y:S05]  /*9b30*/  BSYNC B1 ;  /* 0x0000000000017941 */ /* 0x000fea0003800000 */
.L_x_183:
        /* <DEDUP_REMOVED lines=12> */
.L_x_186:
[----:B------:R-:W-:Y:S05]  /*9c00*/  BSYNC B1 ;  /* 0x0000000000017941 */ /* 0x000fea0003800000 */
.L_x_185:
        /* <DEDUP_REMOVED lines=12> */
.L_x_188:
[----:B------:R-:W-:Y:S05]  /*9cd0*/  BSYNC B1 ;  /* 0x0000000000017941 */ /* 0x000fea0003800000 */
.L_x_187:
        /* <DEDUP_REMOVED lines=12> */
.L_x_190:
[----:B------:R-:W-:Y:S05]  /*9da0*/  BSYNC B1 ;  /* 0x0000000000017941 */ /* 0x000fea0003800000 */
.L_x_189:
        /* <DEDUP_REMOVED lines=12> */
.L_x_192:
[----:B------:R-:W-:Y:S05]  /*9e70*/  BSYNC B1 ;  /* 0x0000000000017941 */ /* 0x000fea0003800000 */
.L_x_191:
        /* <DEDUP_REMOVED lines=12> */
.L_x_194:
[----:B------:R-:W-:Y:S05]  /*9f40*/  BSYNC B1 ;  /* 0x0000000000017941 */ /* 0x000fea0003800000 */
.L_x_193:
        /* <DEDUP_REMOVED lines=12> */
.L_x_196:
[----:B------:R-:W-:Y:S05]  /*a010*/  BSYNC B1 ;  /* 0x0000000000017941 */ /* 0x000fea0003800000 */
.L_x_195:
        /* <DEDUP_REMOVED lines=12> */
.L_x_198:
[----:B------:R-:W-:Y:S05]  /*a0e0*/  BSYNC B1 ;  /* 0x0000000000017941 */ /* 0x000fea0003800000 */
.L_x_197:
        /* <DEDUP_REMOVED lines=12> */
.L_x_200:
[----:B------:R-:W-:Y:S05]  /*a1b0*/  BSYNC B1 ;  /* 0x0000000000017941 */ /* 0x000fea0003800000 */
.L_x_199:
        /* <DEDUP_REMOVED lines=12> */
.L_x_202:
[----:B------:R-:W-:Y:S05]  /*a280*/  BSYNC B1 ;  /* 0x0000000000017941 */ /* 0x000fea0003800000 */
.L_x_201:
        /* <DEDUP_REMOVED lines=12> */
.L_x_204:
[----:B------:R-:W-:Y:S05]  /*a350*/  BSYNC B1 ;  /* 0x0000000000017941 */ /* 0x000fea0003800000 */
.L_x_203:
        /* <DEDUP_REMOVED lines=12> */
.L_x_206:
[----:B------:R-:W-:Y:S05]  /*a420*/  BSYNC B1 ;  /* 0x0000000000017941 */ /* 0x000fea0003800000 */
.L_x_205:
        /* <DEDUP_REMOVED lines=12> */
.L_x_208:
[----:B------:R-:W-:Y:S05]  /*a4f0*/  BSYNC B1 ;  /* 0x0000000000017941 */ /* 0x000fea0003800000 */
.L_x_207:
        /* <DEDUP_REMOVED lines=12> */
.L_x_210:
[----:B------:R-:W-:Y:S05]  /*a5c0*/  BSYNC B1 ;  /* 0x0000000000017941 */ /* 0x000fea0003800000 */
.L_x_209:
        /* <DEDUP_REMOVED lines=12> */
.L_x_212:
[----:B------:R-:W-:Y:S05]  /*a690*/  BSYNC B1 ;  /* 0x0000000000017941 */ /* 0x000fea0003800000 */
.L_x_211:
        /* <DEDUP_REMOVED lines=12> */
.L_x_214:
[----:B------:R-:W-:Y:S05]  /*a760*/  BSYNC B1 ;  /* 0x0000000000017941 */ /* 0x000fea0003800000 */
.L_x_213:
        /* <DEDUP_REMOVED lines=12> */
.L_x_216:
[----:B------:R-:W-:Y:S05]  /*a830*/  BSYNC B1 ;  /* 0x0000000000017941 */ /* 0x000fea0003800000 */
.L_x_215:
        /* <DEDUP_REMOVED lines=12> */
.L_x_218:
[----:B------:R-:W-:Y:S05]  /*a900*/  BSYNC B1 ;  /* 0x0000000000017941 */ /* 0x000fea0003800000 */
.L_x_217:
        /* <DEDUP_REMOVED lines=12> */
.L_x_220:
[----:B------:R-:W-:Y:S05]  /*a9d0*/  BSYNC B1 ;  /* 0x0000000000017941 */ /* 0x000fea0003800000 */
.L_x_219:
        /* <DEDUP_REMOVED lines=12> */
.L_x_222:
[----:B------:R-:W-:Y:S05]  /*aaa0*/  BSYNC B1 ;  /* 0x0000000000017941 */ /* 0x000fea0003800000 */
.L_x_221:
        /* <DEDUP_REMOVED lines=12> */
.L_x_224:
[----:B------:R-:W-:Y:S05]  /*ab70*/  BSYNC B1 ;  /* 0x0000000000017941 */ /* 0x000fea0003800000 */
.L_x_223:
        /* <DEDUP_REMOVED lines=12> */
.L_x_226:
[----:B------:R-:W-:Y:S05]  /*ac40*/  BSYNC B1 ;  /* 0x0000000000017941 */ /* 0x000fea0003800000 */
.L_x_225:
        /* <DEDUP_REMOVED lines=12> */
.L_x_228:
[----:B------:R-:W-:Y:S05]  /*ad10*/  BSYNC B1 ;  /* 0x0000000000017941 */ /* 0x000fea0003800000 */
.L_x_227:
        /* <DEDUP_REMOVED lines=12> */
.L_x_230:
[----:B------:R-:W-:Y:S05]  /*ade0*/  BSYNC B1 ;  /* 0x0000000000017941 */ /* 0x000fea0003800000 */
.L_x_229:
        /* <DEDUP_REMOVED lines=12> */
.L_x_232:
[----:B------:R-:W-:Y:S05]  /*aeb0*/  BSYNC B1 ;  /* 0x0000000000017941 */ /* 0x000fea0003800000 */
.L_x_231:
        /* <DEDUP_REMOVED lines=12> */
.L_x_234:
[----:B------:R-:W-:Y:S05]  /*af80*/  BSYNC B1 ;  /* 0x0000000000017941 */ /* 0x000fea0003800000 */
.L_x_233:
        /* <DEDUP_REMOVED lines=12> */
.L_x_236:
[----:B------:R-:W-:Y:S05]  /*b050*/  BSYNC B1 ;  /* 0x0000000000017941 */ /* 0x000fea0003800000 */
.L_x_235:
        /* <DEDUP_REMOVED lines=12> */
.L_x_238:
[----:B------:R-:W-:Y:S05]  /*b120*/  BSYNC B1 ;  /* 0x0000000000017941 */ /* 0x000fea0003800000 */
.L_x_237:
        /* <DEDUP_REMOVED lines=12> */
.L_x_240:
[----:B------:R-:W-:Y:S05]  /*b1f0*/  BSYNC B1 ;  /* 0x0000000000017941 */ /* 0x000fea0003800000 */
.L_x_239:
        /* <DEDUP_REMOVED lines=12> */
.L_x_242:
[----:B------:R-:W-:Y:S05]  /*b2c0*/  BSYNC B1 ;  /* 0x0000000000017941 */ /* 0x000fea0003800000 */
.L_x_241:
        /* <DEDUP_REMOVED lines=12> */
.L_x_244:
[----:B------:R-:W-:Y:S05]  /*b390*/  BSYNC B1 ;  /* 0x0000000000017941 */ /* 0x000fea0003800000 */
.L_x_243:
        /* <DEDUP_REMOVED lines=12> */
.L_x_246:
[----:B------:R-:W-:Y:S05]  /*b460*/  BSYNC B1 ;  /* 0x0000000000017941 */ /* 0x000fea0003800000 */
.L_x_245:
        /* <DEDUP_REMOVED lines=12> */
.L_x_248:
[----:B------:R-:W-:Y:S05]  /*b530*/  BSYNC B1 ;  /* 0x0000000000017941 */ /* 0x000fea0003800000 */
.L_x_247:
        /* <DEDUP_REMOVED lines=12> */
.L_x_250:
[----:B------:R-:W-:Y:S05]  /*b600*/  BSYNC B1 ;  /* 0x0000000000017941 */ /* 0x000fea0003800000 */
.L_x_249:
        /* <DEDUP_REMOVED lines=12> */
.L_x_252:
[----:B------:R-:W-:Y:S05]  /*b6d0*/  BSYNC B1 ;  /* 0x0000000000017941 */ /* 0x000fea0003800000 */
.L_x_251:
        /* <DEDUP_REMOVED lines=12> */
.L_x_254:
[----:B------:R-:W-:Y:S05]  /*b7a0*/  BSYNC B1 ;  /* 0x0000000000017941 */ /* 0x000fea0003800000 */
.L_x_253:
        /* <DEDUP_REMOVED lines=12> */
.L_x_256:
[----:B------:R-:W-:Y:S05]  /*b870*/  BSYNC B1 ;  /* 0x0000000000017941 */ /* 0x000fea0003800000 */
.L_x_255:
        /* <DEDUP_REMOVED lines=12> */
.L_x_258:
[----:B------:R-:W-:Y:S05]  /*b940*/  BSYNC B1 ;  /* 0x0000000000017941 */ /* 0x000fea0003800000 */
.L_x_257:
        /* <DEDUP_REMOVED lines=12> */
.L_x_260:
[----:B------:R-:W-:Y:S05]  /*ba10*/  BSYNC B1 ;  /* 0x0000000000017941 */ /* 0x000fea0003800000 */
.L_x_259:
[----:B------:R-:W-:Y:S05]  /*ba20*/  @P0 BRA `(.L_x_261) ;  /* 0x0000001c00300947 */ /* 0x000fea0003800000 */
[----:B-----5:R-:W-:-:S04]  /*ba30*/  LOP3.LUT R0, R0, 0xff, RZ, 0xc0, !PT ;  /* 0x000000ff00007812 */ /* 0x020fc800078ec0ff */
[----:B------:R-:W-:-:S05]  /*ba40*/  F2FP.F16.E4M3.UNPACK_B R0, R0 ;  /* 0x00000000ff00723e */ /* 0x000fca00020006ff */
[----:B------:R-:W-:-:S05]  /*ba50*/  HADD2.F32 R0, -RZ, R0.H0_H0 ;  /* 0x20000000ff007230 */ /* 0x000fca0000004100 */
[----:B0-----:R-:W-:-:S04]  /*ba60*/  FMUL R3, R0, UR40 ;  /* 0x0000002800037c20 */ /* 0x001fc80008400000 */
[----:B------:R-:W-:-:S05]  /*ba70*/  FFMA R3, R224, UR41, R3 ;  /* 0x00000029e0037c23 */ /* 0x000fca0008000003 */
[----:B------:R-:W-:-:S05]  /*ba80*/  F2FP.SATFINITE.E4M3.F32.PACK_AB_MERGE_C R3, RZ, R3, RZ ;  /* 0x00000003ff03723e */ /* 0x000fca00048070ff */
[----:B------:R0:W-:Y:S01]  /*ba90*/  STG.E.U8 desc[UR48][R30.64+0x69], R3 ;  /* 0x000069031e007986 */ /* 0x0001e2000c101130 */
[----:B------:R-:W-:Y:S05]  /*baa0*/  BRA `(.L_x_261) ;  /* 0x0000001c00107947 */ /* 0x000fea0003800000 */
.L_x_36:
[----:B------:R-:W-:Y:S01]  /*bab0*/  ISETP.GE.AND P3, PT, R42, 0x1, PT ;  /* 0x000000012a00780c */ /* 0x000fe20003f66270 */
[----:B------:R-:W-:Y:S01]  /*bac0*/  FMUL R0, R0, UR41 ;  /* 0x0000002900007c20 */ /* 0x000fe20008400000 */
[----:B------:R-:W-:Y:S01]  /*bad0*/  FMUL R2, R2, UR41 ;  /* 0x0000002902027c20 */ /* 0x000fe20008400000 */
[----:B------:R-:W-:Y:S01]  /*bae0*/  ISETP.GE.AND P2, PT, R42, 0x9, PT ;  /* 0x000000092a00780c */ /* 0x000fe20003f46270 */
[----:B------:R-:W-:Y:S01]  /*baf0*/  FMUL R3, R3, UR41 ;  /* 0x0000002903037c20 */ /* 0x000fe20008400000 */
[C---:B------:R-:W-:Y:S01]  /*bb00*/  ISETP.LT.OR P0, PT, R41.reuse, 0x1, !P3 ;  /* 0x000000012900780c */ /* 0x040fe20005f01670 */
[----:B------:R-:W-:Y:S01]  /*bb10*/  FMUL R4, R4, UR41 ;  /* 0x0000002904047c20 */ /* 0x000fe20008400000 */
[----:B------:R-:W-:Y:S01]  /*bb20*/  ISETP.LT.OR P6, PT, R41, 0x2, !P3 ;  /* 0x000000022900780c */ /* 0x000fe20005fc1670 */
[----:B------:R-:W-:Y:S01]  /*bb30*/  FMUL R5, R5, UR41 ;  /* 0x0000002905057c20 */ /* 0x000fe20008400000 */
[----:B------:R-:W-:Y:S01]  /*bb40*/  F2FP.SATFINITE.E4M3.F32.PACK_AB_MERGE_C R33, RZ, R0, RZ ;  /* 0x00000000ff21723e */ /* 0x000fe200048070ff */
[----:B------:R-:W-:Y:S01]  /*bb50*/  FMUL R6, R6, UR41 ;  /* 0x0000002906067c20 */ /* 0x000fe20008400000 */
[----:B------:R-:W-:Y:S01]  /*bb60*/  F2FP.SATFINITE.E4M3.F32.PACK_AB_MERGE_C R35, RZ, R2, RZ ;  /* 0x00000002ff23723e */ /* 0x000fe200048070ff */
[----:B------:R-:W-:Y:S01]  /*bb70*/  FMUL R7, R7, UR41 ;  /* 0x0000002907077c20 */ /* 0x000fe20008400000 */
[C---:B------:R-:W-:Y:S01]  /*bb80*/  ISETP.LT.OR P1, PT, R41.reuse, 0x2, !P2 ;  /* 0x000000022900780c */ /* 0x040fe20005721670 */
[----:B------:R-:W-:Y:S01]  /*bb90*/  FMUL R8, R8, UR41 ;  /* 0x0000002908087c20 */ /* 0x000fe20008400000 */
[----:B------:R-:W-:Y:S01]  /*bba0*/  ISETP.LT.OR P5, PT, R41, 0x9, !P3 ;  /* 0x000000092900780c */ /* 0x000fe20005fa1670 */
[----:B------:R-:W-:Y:S01]  /*bbb0*/  FMUL R9, R9, UR41 ;  /* 0x0000002909097c20 */ /* 0x000fe20008400000 */
[----:B------:R-:W-:Y:S01]  /*bbc0*/  F2FP.SATFINITE.E4M3.F32.PACK_AB_MERGE_C R3, RZ, R3, RZ ;  /* 0x00000003ff03723e */ /* 0x000fe200048070ff */
[----:B------:R0:W-:Y:S01]  /*bbd0*/  @!P0 STG.E.U8 desc[UR48][R24.64], R33 ;  /* 0x0000002118008986 */ /* 0x0001e2000c101130 */
[C---:B------:R-:W-:Y:S01]  /*bbe0*/  ISETP.LT.OR P0, PT, R41.reuse, 0x1, !P2 ;  /* 0x000000012900780c */ /* 0x040fe20005701670 */
[----:B------:R-:W-:Y:S01]  /*bbf0*/  FMUL R10, R10, UR41 ;  /* 0x000000290a0a7c20 */ /* 0x000fe20008400000 */
[----:B------:R-:W-:Y:S01]  /*bc00*/  F2FP.SATFINITE.E4M3.F32.PACK_AB_MERGE_C R5, RZ, R5, RZ ;  /* 0x00000005ff05723e */ /* 0x000fe200048070ff */
[----:B------:R-:W-:Y:S01]  /*bc10*/  @!P6 STG.E.U8 desc[UR48][R24.64+0x1], R35 ;  /* 0x000001231800e986 */ /* 0x000fe2000c101130 */
[----:B------:R-:W-:Y:S01]  /*bc20*/  ISETP.LT.OR P6, PT, R41, 0xa, !P3 ;  /* 0x0000000a2900780c */ /* 0x000fe20005fc1670 */
[----:B------:R-:W-:Y:S01]  /*bc30*/  FMUL R11, R11, UR41 ;  /* 0x000000290b0b7c20 */ /* 0x000fe20008400000 */
[----:B------:R-:W-:Y:S01]  /*bc40*/  F2FP.SATFINITE.E4M3.F32.PACK_AB_MERGE_C R37, RZ, R6, RZ ;  /* 0x00000006ff25723e */ /* 0x000fe200048070ff */
[----:B------:R-:W-:Y:S01]  /*bc50*/  FMUL R12, R12, UR41 ;  /* 0x000000290c0c7c20 */ /* 0x000fe20008400000 */
[----:B------:R-:W-:Y:S01]  /*bc60*/  F2FP.SATFINITE.E4M3.F32.PACK_AB_MERGE_C R7, RZ, R7, RZ ;  /* 0x00000007ff07723e */ /* 0x000fe200048070ff */
[----:B------:R-:W-:Y:S01]  /*bc70*/  FMUL R13, R13, UR41 ;  /* 0x000000290d0d7c20 */ /* 0x000fe20008400000 */
[----:B------:R-:W-:Y:S01]  /*bc80*/  F2FP.SATFINITE.E4M3.F32.PACK_AB_MERGE_C R9, RZ, R9, RZ ;  /* 0x00000009ff09723e */ /* 0x000fe200048070ff */
[----:B------:R-:W-:Y:S01]  /*bc90*/  FMUL R14, R14, UR41 ;  /* 0x000000290e0e7c20 */ /* 0x000fe20008400000 */
[----:B0-----:R-:W-:Y:S01]  /*bca0*/  F2FP.SATFINITE.E4M3.F32.PACK_AB_MERGE_C R33, RZ, R4, RZ ;  /* 0x00000004ff21723e */ /* 0x001fe200048070ff */
[----:B------:R0:W-:Y:S01]  /*bcb0*/  @!P0 STG.E.U8 desc[UR48][R26.64], R3 ;  /* 0x000000031a008986 */ /* 0x0001e2000c101130 */
[----:B------:R-:W-:Y:S01]  /*bcc0*/  ISETP.LT.OR P0, PT, R41, 0x9, !P2 ;  /* 0x000000092900780c */ /* 0x000fe20005701670 */
[----:B------:R-:W-:Y:S01]  /*bcd0*/  FMUL R15, R15, UR41 ;  /* 0x000000290f0f7c20 */ /* 0x000fe20008400000 */
[----:B------:R-:W-:Y:S01]  /*bce0*/  F2FP.SATFINITE.E4M3.F32.PACK_AB_MERGE_C R11, RZ, R11, RZ ;  /* 0x0000000bff0b723e */ /* 0x000fe200048070ff */
[----:B------:R-:W-:Y:S01]  /*bcf0*/  @!P1 STG.E.U8 desc[UR48][R26.64+0x1], R33 ;  /* 0x000001211a009986 */ /* 0x000fe2000c101130 */
[----:B------:R-:W-:Y:S01]  /*bd00*/  ISETP.GE.AND P1, PT, R42, 0x81, PT ;  /* 0x000000812a00780c */ /* 0x000fe20003f26270 */
[----:B------:R-:W-:Y:S01]  /*bd10*/  FMUL R16, R16, UR41 ;  /* 0x0000002910107c20 */ /* 0x000fe20008400000 */
[----:B------:R-:W-:Y:S01]  /*bd20*/  F2FP.SATFINITE.E4M3.F32.PACK_AB_MERGE_C R13, RZ, R13, RZ ;  /* 0x0000000dff0d723e */ /* 0x000fe200048070ff */
[----:B------:R1:W-:Y:S01]  /*bd30*/  @!P5 STG.E.U8 desc[UR48][R24.64+0x8], R5 ;  /* 0x000008051800d986 */ /* 0x0003e2000c101130 */
[----:B------:R-:W-:Y:S01]  /*bd40*/  ISETP.LT.OR P5, PT, R41, 0xa, !P2 ;  /* 0x0000000a2900780c */ /* 0x000fe200057a1670 */
[----:B------:R-:W-:Y:S01]  /*bd50*/  FMUL R17, R17, UR41 ;  /* 0x0000002911117c20 */ /* 0x000fe20008400000 */
[----:B------:R-:W-:Y:S01]  /*bd60*/  F2FP.SATFINITE.E4M3.F32.PACK_AB_MERGE_C R15, RZ, R15, RZ ;  /* 0x0000000fff0f723e */ /* 0x000fe200048070ff */
[----:B------:R-:W-:Y:S01]  /*bd70*/  @!P6 STG.E.U8 desc[UR48][R24.64+0x9], R37 ;  /* 0x000009251800e986 */ /* 0x000fe2000c101130 */
[----:B------:R-:W-:Y:S01]  /*bd80*/  ISETP.LT.OR P6, PT, R41, 0x1, !P1 ;  /* 0x000000012900780c */ /* 0x000fe20004fc1670 */
[----:B------:R-:W-:Y:S01]  /*bd90*/  FMUL R18, R18, UR41 ;  /* 0x0000002912127c20 */ /* 0x000fe20008400000 */
[----:B0-----:R-:W-:Y:S01]  /*bda0*/  F2FP.SATFINITE.E4M3.F32.PACK_AB_MERGE_C R3, RZ, R8, RZ ;  /* 0x00000008ff03723e */ /* 0x001fe200048070ff */
[----:B------:R-:W-:Y:S01]  /*bdb0*/  @!P0 STG.E.U8 desc[UR48][R26.64+0x8], R7 ;  /* 0x000008071a008986 */ /* 0x000fe2000c101130 */
[----:B------:R-:W-:Y:S01]  /*bdc0*/  ISETP.GE.AND P0, PT, R42, 0x89, PT ;  /* 0x000000892a00780c */ /* 0x000fe20003f06270 */
[----:B------:R-:W-:Y:S01]  /*bdd0*/  FMUL R19, R19, UR41 ;  /* 0x0000002913137c20 */ /* 0x000fe20008400000 */
[----:B------:R-:W-:Y:S01]  /*bde0*/  F2FP.SATFINITE.E4M3.F32.PACK_AB_MERGE_C R17, RZ, R17, RZ ;  /* 0x00000011ff11723e */ /* 0x000fe200048070ff */
[----:B------:R-:W-:Y:S01]  /*bdf0*/  FMUL R20, R20, UR41 ;  /* 0x0000002914147c20 */ /* 0x000fe20008400000 */
[----:B-1----:R-:W-:Y:S01]  /*be00*/  F2FP.SATFINITE.E4M3.F32.PACK_AB_MERGE_C R5, RZ, R10, RZ ;  /* 0x0000000aff05723e */ /* 0x002fe200048070ff */
[----:B------:R0:W-:Y:S01]  /*be10*/  @!P5 STG.E.U8 desc[UR48][R26.64+0x9], R3 ;  /* 0x000009031a00d986 */ /* 0x0001e2000c101130 */
[----:B------:R-:W-:Y:S01]  /*be20*/  ISETP.LT.OR P5, PT, R41, 0x2, !P1 ;  /* 0x000000022900780c */ /* 0x000fe20004fa1670 */
[----:B------:R-:W-:Y:S01]  /*be30*/  FMUL R21, R21, UR41 ;  /* 0x0000002915157c20 */ /* 0x000fe20008400000 */
[----:B------:R-:W-:Y:S01]  /*be40*/  F2FP.SATFINITE.E4M3.F32.PACK_AB_MERGE_C R19, RZ, R19, RZ ;  /* 0x00000013ff13723e */ /* 0x000fe200048070ff */
[----:B------:R-:W-:Y:S01]  /*be50*/  @!P6 STG.E.U8 desc[UR48][R28.64], R9 ;  /* 0x000000091c00e986 */ /* 0x000fe2000c101130 */
[----:B------:R-:W-:Y:S01]  /*be60*/  ISETP.LT.OR P6, PT, R41, 0x1, !P0 ;  /* 0x000000012900780c */ /* 0x000fe200047c1670 */
[----:B------:R-:W-:Y:S01]  /*be70*/  FMUL R22, R22, UR41 ;  /* 0x0000002916167c20 */ /* 0x000fe20008400000 */
[----:B------:R-:W-:Y:S01]  /*be80*/  F2FP.SATFINITE.E4M3.F32.PACK_AB_MERGE_C R21, RZ, R21, RZ ;  /* 0x00000015ff15723e */ /* 0x000fe200048070ff */
[----:B------:R-:W-:Y:S01]  /*be90*/  FMUL R23, R23, UR41 ;  /* 0x0000002917177c20 */ /* 0x000fe20008400000 */
[----:B------:R-:W-:Y:S01]  /*bea0*/  FMUL R136, R136, UR41 ;  /* 0x0000002988887c20 */ /* 0x000fe20008400000 */
[----:B------:R-:W-:Y:S01]  /*beb0*/  FMUL R137, R137, UR41 ;  /* 0x0000002989897c20 */ /* 0x000fe20008400000 */
[----:B------:R-:W-:Y:S01]  /*bec0*/  FMUL R138, R138, UR41 ;  /* 0x000000298a8a7c20 */ /* 0x000fe20008400000 */
[----:B0-----:R-:W-:Y:S01]  /*bed0*/  F2FP.SATFINITE.E4M3.F32.PACK_AB_MERGE_C R3, RZ, R12, RZ ;  /* 0x0000000cff03723e */ /* 0x001fe200048070ff */
[----:B------:R-:W-:Y:S01]  /*bee0*/  FMUL R139, R139, UR41 ;  /* 0x000000298b8b7c20 */ /* 0x000fe20008400000 */
        /* <DEDUP_REMOVED lines=185> */
[----:B------:R-:W-:Y:S01]  /*ca80*/  FMUL R218, R218, UR41 ;  /* 0x00000029dada7c20 */ /* 0x000fe20008400000 */
[----:B------:R-:W-:Y:S01]  /*ca90*/  @!P6 STG.E.U8 desc[UR48][R24.64+0x28], R149 ;  /* 0x000028951800e986 */ /* 0x000fe2000c101130 */
[----:B------:R-:W-:Y:S01]  /*caa0*/  ISETP.LT.OR P6, PT, R41, 0x29, !P2 ;  /* 0x000000292900780c */ /* 0x000fe200057c1670 */
[----:B------:R-:W-:Y:S01]  /*cab0*/  FMUL R219, R219, UR41 ;  /* 0x00000029dbdb7c20 */ /* 0x000fe20008400000 */
[----:B------:R-:W-:Y:S01]  /*cac0*/  F2FP.SATFINITE.E4M3.F32.PACK_AB_MERGE_C R215, RZ, R215, RZ ;  /* 0x000000d7ffd7723e */ /* 0x000fe200048070ff */
[----:B------:R-:W-:Y:S01]  /*cad0*/  FMUL R220, R220, UR41 ;  /* 0x00000029dcdc7c20 */ /* 0x000fe20008400000 */
[----:B------:R-:W-:Y:S01]  /*cae0*/  F2FP.SATFINITE.E4M3.F32.PACK_AB_MERGE_C R217, RZ, R217, RZ ;  /* 0x000000d9ffd9723e */ /* 0x000fe200048070ff */
        /* <DEDUP_REMOVED lines=9> */
[----:B------:R-:W-:-:S02]  /*cb80*/  ISETP.LT.OR P6, PT, R41, 0x21, !P1 ;  /* 0x000000212900780c */ /* 0x000fc40004fc1670 */
[----:B------:R-:W-:Y:S02]  /*cb90*/  F2FP.SATFINITE.E4M3.F32.PACK_AB_MERGE_C R221, RZ, R221, RZ ;  /* 0x000000ddffdd723e */ /* 0x000fe400048070ff */
[----:B------:R-:W-:Y:S02]  /*cba0*/  F2FP.SATFINITE.E4M3.F32.PACK_AB_MERGE_C R223, RZ, R223, RZ ;  /* 0x000000dfffdf723e */ /* 0x000fe400048070ff */
[----:B------:R-:W-:Y:S02]  /*cbb0*/  F2FP.SATFINITE.E4M3.F32.PACK_AB_MERGE_C R7, RZ, R224, RZ ;  /* 0x000000e0ff07723e */ /* 0x000fe400048070ff */
[----:B0-----:R-:W-:Y:S01]  /*cbc0*/  F2FP.SATFINITE.E4M3.F32.PACK_AB_MERGE_C R5, RZ, R154, RZ ;  /* 0x0000009aff05723e */ /* 0x001fe200048070ff */
[----:B------:R0:W-:Y:S01]  /*cbd0*/  @!P5 STG.E.U8 desc[UR48][R26.64+0x29], R3 ;  /* 0x000029031a00d986 */ /* 0x0001e2000c101130 */
[----:B------:R-:W-:-:S03]  /*cbe0*/  ISETP.LT.OR P5, PT, R41, 0x22, !P1 ;  /* 0x000000222900780c */ /* 0x000fc60004fa1670 */
[----:B------:R-:W-:Y:S01]  /*cbf0*/  @!P6 STG.E.U8 desc[UR48][R28.64+0x20], R153 ;  /* 0x000020991c00e986 */ /* 0x000fe2000c101130 */
[----:B------:R-:W-:Y:S02]  /*cc00*/  ISETP.LT.OR P6, PT, R41, 0x21, !P0 ;  /* 0x000000212900780c */ /* 0x000fe400047c1670 */
[----:B0-----:R-:W-:-:S07]  /*cc10*/  F2FP.SATFINITE.E4M3.F32.PACK_AB_MERGE_C R3, RZ, R156, RZ ;  /* 0x0000009cff03723e */ /* 0x001fce00048070ff */
        /* <DEDUP_REMOVED lines=143> */
[C---:B------:R-:W-:Y:S02]  /*d510*/  ISETP.LT.OR P6, PT, R41.reuse, 0x69, !P3 ;  /* 0x000000692900780c */ /* 0x040fe40005fc1670 */
[----:B------:R-:W-:Y:S02]  /*d520*/  ISETP.LT.OR P3, PT, R41, 0x6a, !P3 ;  /* 0x0000006a2900780c */ /* 0x000fe40005f61670 */
[----:B0-----:R-:W-:-:S05]  /*d530*/  F2FP.SATFINITE.E4M3.F32.PACK_AB_MERGE_C R5, RZ, R214, RZ ;  /* 0x000000d6ff05723e */ /* 0x001fca00048070ff */
[----:B------:R0:W-:Y:S01]  /*d540*/  @!P5 STG.E.U8 desc[UR48][R26.64+0x61], R3 ;  /* 0x000061031a00d986 */ /* 0x0001e2000c101130 */
[C---:B------:R-:W-:Y:S02]  /*d550*/  ISETP.LT.OR P5, PT, R41.reuse, 0x69, !P2 ;  /* 0x000000692900780c */ /* 0x040fe400057a1670 */
[C---:B------:R-:W-:Y:S01]  /*d560*/  ISETP.LT.OR P2, PT, R41.reuse, 0x6a, !P2 ;  /* 0x0000006a2900780c */ /* 0x040fe20005741670 */
[----:B------:R-:W-:Y:S01]  /*d570*/  @!P6 STG.E.U8 desc[UR48][R24.64+0x68], R213 ;  /* 0x000068d51800e986 */ /* 0x000fe2000c101130 */
[----:B------:R-:W-:-:S03]  /*d580*/  ISETP.LT.OR P6, PT, R41, 0x61, !P1 ;  /* 0x000000612900780c */ /* 0x000fc60004fc1670 */
[----:B------:R1:W-:Y:S01]  /*d590*/  @!P3 STG.E.U8 desc[UR48][R24.64+0x69], R5 ;  /* 0x000069051800b986 */ /* 0x0003e2000c101130 */
[----:B------:R-:W-:Y:S02]  /*d5a0*/  ISETP.LT.OR P3, PT, R41, 0x62, !P1 ;  /* 0x000000622900780c */ /* 0x000fe40004f61670 */
[----:B0-----:R-:W-:-:S03]  /*d5b0*/  F2FP.SATFINITE.E4M3.F32.PACK_AB_MERGE_C R3, RZ, R216, RZ ;  /* 0x000000d8ff03723e */ /* 0x001fc600048070ff */
[----:B------:R-:W-:Y:S01]  /*d5c0*/  @!P5 STG.E.U8 desc[UR48][R26.64+0x68], R215 ;  /* 0x000068d71a00d986 */ /* 0x000fe2000c101130 */
[----:B------:R-:W-:-:S03]  /*d5d0*/  ISETP.LT.OR P5, PT, R41, 0x61, !P0 ;  /* 0x000000612900780c */ /* 0x000fc600047a1670 */
[----:B------:R0:W-:Y:S01]  /*d5e0*/  @!P2 STG.E.U8 desc[UR48][R26.64+0x69], R3 ;  /* 0x000069031a00a986 */ /* 0x0001e2000c101130 */
[C---:B------:R-:W-:Y:S02]  /*d5f0*/  ISETP.LT.OR P2, PT, R41.reuse, 0x69, !P1 ;  /* 0x000000692900780c */ /* 0x040fe40004f41670 */
[----:B-1----:R-:W-:Y:S01]  /*d600*/  F2FP.SATFINITE.E4M3.F32.PACK_AB_MERGE_C R5, RZ, R218, RZ ;  /* 0x000000daff05723e */ /* 0x002fe200048070ff */
[----:B------:R-:W-:Y:S01]  /*d610*/  @!P6 STG.E.U8 desc[UR48][R28.64+0x60], R217 ;  /* 0x000060d91c00e986 */ /* 0x000fe2000c101130 */
[C---:B------:R-:W-:Y:S02]  /*d620*/  ISETP.LT.OR P6, PT, R41.reuse, 0x62, !P0 ;  /* 0x000000622900780c */ /* 0x040fe400047c1670 */
[C---:B------:R-:W-:Y:S01]  /*d630*/  ISETP.LT.OR P1, PT, R41.reuse, 0x6a, !P1 ;  /* 0x0000006a2900780c */ /* 0x040fe20004f21670 */
[----:B------:R1:W-:Y:S01]  /*d640*/  @!P3 STG.E.U8 desc[UR48][R28.64+0x61], R5 ;  /* 0x000061051c00b986 */ /* 0x0003e2000c101130 */
[C---:B------:R-:W-:Y:S02]  /*d650*/  ISETP.LT.OR P3, PT, R41.reuse, 0x69, !P0 ;  /* 0x000000692900780c */ /* 0x040fe40004761670 */
[----:B------:R-:W-:Y:S01]  /*d660*/  ISETP.LT.OR P0, PT, R41, 0x6a, !P0 ;  /* 0x0000006a2900780c */ /* 0x000fe20004701670 */
[----:B------:R2:W-:Y:S01]  /*d670*/  @!P5 STG.E.U8 desc[UR48][R30.64+0x60], R219 ;  /* 0x000060db1e00d986 */ /* 0x0005e2000c101130 */
[----:B0-----:R-:W-:-:S05]  /*d680*/  F2FP.SATFINITE.E4M3.F32.PACK_AB_MERGE_C R3, RZ, R220, RZ ;  /* 0x000000dcff03723e */ /* 0x001fca00048070ff */
[----:B------:R2:W-:Y:S01]  /*d690*/  @!P6 STG.E.U8 desc[UR48][R30.64+0x61], R3 ;  /* 0x000061031e00e986 */ /* 0x0005e2000c101130 */
[----:B-1----:R-:W-:-:S03]  /*d6a0*/  F2FP.SATFINITE.E4M3.F32.PACK_AB_MERGE_C R5, RZ, R222, RZ ;  /* 0x000000deff05723e */ /* 0x002fc600048070ff */
[----:B------:R2:W-:Y:S04]  /*d6b0*/  @!P2 STG.E.U8 desc[UR48][R28.64+0x68], R221 ;  /* 0x000068dd1c00a986 */ /* 0x0005e8000c101130 */
[----:B------:R2:W-:Y:S04]  /*d6c0*/  @!P1 STG.E.U8 desc[UR48][R28.64+0x69], R5 ;  /* 0x000069051c009986 */ /* 0x0005e8000c101130 */
[----:B------:R2:W-:Y:S04]  /*d6d0*/  @!P3 STG.E.U8 desc[UR48][R30.64+0x68], R223 ;  /* 0x000068df1e00b986 */ /* 0x0005e8000c101130 */
[----:B------:R2:W-:Y:S02]  /*d6e0*/  @!P0 STG.E.U8 desc[UR48][R30.64+0x69], R7 ;  /* 0x000069071e008986 */ /* 0x0005e4000c101130 */
.L_x_261:
[----:B------:R-:W-:Y:S05]  /*d6f0*/  BSYNC B0 ;  /* 0x0000000000007941 */ /* 0x000fea0003800000 */
.L_x_35:
[----:B0-2---:R-:W2:Y:S04]  /*d700*/  LDL.LU R3, [R1+0x8] ;  /* 0x0000080001037983 */ /* 0x005ea80000300800 */
[----:B------:R-:W2:Y:S01]  /*d710*/  LDL.LU R2, [R1+0xc] ;  /* 0x00000c0001027983 */ /* 0x000ea20000300800 */
[----:B------:R-:W-:Y:S01]  /*d720*/  ULDC UR12, c[0x0][0xc] ;  /* 0x00000300000c7ab9 */ /* 0x000fe20000000800 */
[----:B------:R-:W-:Y:S01]  /*d730*/  ULDC UR13, c[0x0][0x10] ;  /* 0x00000400000d7ab9 */ /* 0x000fe20000000800 */
[----:B----4-:R-:W2:Y:S01]  /*d740*/  LDC R5, c[0x0][0x14] ;  /* 0x00000500ff057b82 */ /* 0x010ea20000000800 */
[----:B------:R-:W-:Y:S01]  /*d750*/  UIMAD.WIDE.U32 UR12, UR12, UR13, URZ ;  /* 0x0000000d0c0c72a5 */ /* 0x000fe2000f8e003f */
[----:B-----5:R-:W-:Y:S01]  /*d760*/  PRMT R0, RZ, 0x7610, R0 ;  /* 0x00007610ff007816 */ /* 0x020fe20000000000 */
[----:B------:R-:W-:-:S04]  /*d770*/  UMOV UR42, 0xffffffff ;  /* 0xffffffff002a7882 */ /* 0x000fc80000000000 */
[----:B--2---:R-:W-:-:S04]  /*d780*/  IMAD.WIDE.U32 R2, R5, UR12, R2 ;  /* 0x0000000c05027c25 */ /* 0x004fc8000f8e0002 */
[----:B------:R-:W-:Y:S01]  /*d790*/  IMAD R5, R5, UR13, RZ ;  /* 0x0000000d05057c24 */ /* 0x000fe2000f8e02ff */
[----:B------:R-:W-:Y:S01]  /*d7a0*/  ULDC.64 UR12, c[0x0][0x650] ;  /* 0x00019400000c7ab9 */ /* 0x000fe20000000a00 */
[----:B------:R-:W-:Y:S01]  /*d7b0*/  IMAD.MOV.U32 R19, RZ, RZ, R2 ;  /* 0x000000ffff137224 */ /* 0x000fe200078e0002 */
[----:B------:R-:W-:Y:S01]  /*d7c0*/  ISETP.GE.U32.AND P0, PT, R2, UR12, PT ;  /* 0x0000000c02007c0c */ /* 0x000fe2000bf06070 */
[----:B------:R-:W-:Y:S02]  /*d7d0*/  IMAD.IADD R22, R3, 0x1, R5 ;  /* 0x0000000103167824 */ /* 0x000fe400078e0205 */
[----:B------:R-:W-:-:S03]  /*d7e0*/  IMAD.MOV.U32 R2, RZ, RZ, -0x1 ;  /* 0xffffffffff027424 */ /* 0x000fc600078e00ff */
[----:B------:R0:W-:Y:S01]  /*d7f0*/  STL [R1+0x8], R22 ;  /* 0x0000081601007387 */ /* 0x0001e20000100800 */
[----:B------:R-:W-:-:S03]  /*d800*/  ISETP.GE.U32.AND.EX P0, PT, R22, UR13, PT, P0 ;  /* 0x0000000d16007c0c */ /* 0x000fc6000bf06100 */
[----:B------:R0:W-:Y:S04]  /*d810*/  STL [R1+0xc], R19 ;  /* 0x00000c1301007387 */ /* 0x0001e80000100800 */
[----:B------:R0:W-:Y:S06]  /*d820*/  STL [R1+0x10], R2 ;  /* 0x0000100201007387 */ /* 0x0001ec0000100800 */
[----:B------:R-:W-:Y:S05]  /*d830*/  @P0 BRA `(.L_x_262) ;  /* 0x00000004006c0947 */ /* 0x000fea0003800000 */
[----:B------:R-:W2:Y:S01]  /*d840*/  S2R R14, SR_CTAID.X ;  /* 0x00000000000e7919 */ /* 0x000ea20000002500 */
[----:B------:R-:W4:Y:S01]  /*d850*/  LDC.64 R8, c[0x0][0x628] ;  /* 0x00018a00ff087b82 */ /* 0x000f220000000a00 */
[----:B------:R-:W-:Y:S01]  /*d860*/  ULDC UR6, c[0x0][0x150] ;  /* 0x0000540000067ab9 */ /* 0x000fe20000000800 */
[----:B------:R-:W-:Y:S01]  /*d870*/  IMAD.MOV.U32 R6, RZ, RZ, R19 ;  /* 0x000000ffff067224 */ /* 0x000fe200078e0013 */
[----:B------:R-:W0:Y:S01]  /*d880*/  S2R R16, SR_CTAID.Y ;  /* 0x0000000000107919 */ /* 0x000e220000002600 */
[----:B------:R-:W-:-:S04]  /*d890*/  IMAD.MOV.U32 R7, RZ, RZ, R22 ;  /* 0x000000ffff077224 */ /* 0x000fc800078e0016 */
[----:B------:R-:W0:Y:S08]  /*d8a0*/  LDC R17, c[0x0][0x144] ;  /* 0x00005100ff117b82 */ /* 0x000e300000000800 */
[----:B------:R-:W0:Y:S08]  /*d8b0*/  LDC R10, c[0x0][0x630] ;  /* 0x00018c00ff0a7b82 */ /* 0x000e300000000800 */
[----:B------:R-:W0:Y:S01]  /*d8c0*/  LDC.64 R12, c[0x0][0x620] ;  /* 0x00018800ff0c7b82 */ /* 0x000e220000000a00 */
[----:B----4-:R-:W-:-:S04]  /*d8d0*/  ISETP.NE.U32.AND P0, PT, R8, RZ, PT ;  /* 0x000000ff0800720c */ /* 0x010fc80003f05070 */
[----:B------:R-:W-:Y:S02]  /*d8e0*/  ISETP.NE.AND.EX P0, PT, R9, RZ, PT, P0 ;  /* 0x000000ff0900720c */ /* 0x000fe40003f05300 */
[----:B--2---:R-:W-:-:S05]  /*d8f0*/  I2FP.F32.U32 R0, R14 ;  /* 0x0000000e00007245 */ /* 0x004fca0000201000 */
[----:B------:R-:W-:-:S04]  /*d900*/  FMUL R0, R0, UR6 ;  /* 0x0000000600007c20 */ /* 0x000fc80008400000 */
[----:B------:R2:W4:Y:S02]  /*d910*/  F2I.U32.TRUNC.NTZ R15, R0 ;  /* 0x00000000000f7305 */ /* 0x000524000020f000 */
[----:B------:R-:W-:Y:S05]  /*d920*/  @!P0 BRA `(.L_x_263) ;  /* 0x0000000000288947 */ /* 0x000fea0003800000 */
[----:B--2---:R-:W2:Y:S02]  /*d930*/  LDC R0, c[0x0][0x634] ;  /* 0x00018d00ff007b82 */ /* 0x004ea40000000800 */
[----:B--2---:R-:W-:-:S05]  /*d940*/  IADD3 R7, P0, R19, R0, RZ ;  /* 0x0000000013077210 */ /* 0x004fca0007f1e0ff */
[----:B------:R-:W-:-:S04]  /*d950*/  IMAD.X R11, RZ, RZ, R22, P0 ;  /* 0x000000ffff0b7224 */ /* 0x000fc800000e0616 */
[----:B0-----:R-:W-:-:S04]  /*d960*/  IMAD.WIDE.U32 R2, R11, R8, RZ ;  /* 0x000000080b027225 */ /* 0x001fc800078e00ff */
[----:B------:R-:W-:-:S04]  /*d970*/  IMAD.WIDE.U32 R4, P0, R7, R9, R2 ;  /* 0x0000000907047225 */ /* 0x000fc80007800002 */
[----:B------:R-:W-:-:S04]  /*d980*/  IMAD.WIDE.U32 R2, R7, R8, RZ ;  /* 0x0000000807027225 */ /* 0x000fc800078e00ff */
[----:B------:R-:W-:Y:S01]  /*d990*/  IMAD.X R7, RZ, RZ, RZ, P0 ;  /* 0x000000ffff077224 */ /* 0x000fe200000e06ff */
[----:B------:R-:W-:Y:S01]  /*d9a0*/  IADD3 RZ, P0, R3, R4, RZ ;  /* 0x0000000403ff7210 */ /* 0x000fe20007f1e0ff */
[----:B------:R-:W-:-:S04]  /*d9b0*/  IMAD.MOV.U32 R6, RZ, RZ, R5 ;  /* 0x000000ffff067224 */ /* 0x000fc800078e0005 */
[----:B------:R-:W-:-:S08]  /*d9c0*/  IMAD.WIDE.U32.X R6, R11, R9, R6, P0 ;  /* 0x000000090b067225 */ /* 0x000fd000000e0406 */
.L_x_263:
[-CC-:B01----:R-:W-:Y:S01]  /*d9d0*/  SHF.R.U64 R24, R6, R10.reuse, R7.reuse ;  /* 0x0000000a06187219 */ /* 0x183fe20000001207 */
[----:B------:R-:W0:Y:S01]  /*d9e0*/  LDC.64 R20, c[0x0][0x640] ;  /* 0x00019000ff147b82 */ /* 0x000e220000000a00 */
[----:B--2---:R-:W-:Y:S01]  /*d9f0*/  SHF.R.U32.HI R0, RZ, R10, R7 ;  /* 0x0000000aff007219 */ /* 0x004fe20000011607 */
[----:B------:R-:W-:Y:S01]  /*da00*/  IMAD.MOV.U32 R2, RZ, RZ, R19 ;  /* 0x000000ffff027224 */ /* 0x000fe200078e0013 */
[----:B------:R-:W-:Y:S01]  /*da10*/  IADD3 R5, P0, RZ, -R24, RZ ;  /* 0x80000018ff057210 */ /* 0x000fe20007f1e0ff */
[----:B----4-:R-:W-:Y:S01]  /*da20*/  IMAD.MOV R15, RZ, RZ, -R15 ;  /* 0x000000ffff0f7224 */ /* 0x010fe200078e0a0f */
[----:B------:R-:W-:Y:S01]  /*da30*/  ULDC UR6, c[0x0][0x154] ;  /* 0x0000550000067ab9 */ /* 0x000fe20000000800 */
[----:B------:R-:W-:Y:S02]  /*da40*/  IMAD.MOV.U32 R7, RZ, RZ, 0x1 ;  /* 0x00000001ff077424 */ /* 0x000fe400078e00ff */
[----:B------:R-:W1:Y:S01]  /*da50*/  LDC R4, c[0x0][0x618] ;  /* 0x00018600ff047b82 */ /* 0x000e620000000800 */
[----:B------:R-:W-:-:S02]  /*da60*/  IMAD.X R3, RZ, RZ, ~R0, P0 ;  /* 0x000000ffff037224 */ /* 0x000fc400000e0e00 */
[----:B------:R-:W-:Y:S02]  /*da70*/  IMAD R15, R17, R15, R14 ;  /* 0x0000000f110f7224 */ /* 0x000fe400078e020e */
[-C--:B------:R-:W-:Y:S02]  /*da80*/  IMAD R0, R3, R12.reuse, RZ ;  /* 0x0000000c03007224 */ /* 0x080fe400078e02ff */
[----:B------:R-:W-:Y:S01]  /*da90*/  IMAD.MOV.U32 R3, RZ, RZ, R22 ;  /* 0x000000ffff037224 */ /* 0x000fe200078e0016 */
[----:B------:R-:W2:Y:S01]  /*daa0*/  LDC R6, c[0x0][0x608] ;  /* 0x00018200ff067b82 */ /* 0x000ea20000000800 */
[----:B------:R-:W-:-:S04]  /*dab0*/  IMAD.WIDE.U32 R2, R5, R12, R2 ;  /* 0x0000000c05027225 */ /* 0x000fc800078e0002 */
[----:B------:R-:W-:-:S03]  /*dac0*/  IMAD R5, R5, R13, R0 ;  /* 0x0000000d05057224 */ /* 0x000fc600078e0200 */
[----:B------:R-:W4:Y:S01]  /*dad0*/  LDC R18, c[0x0][0x658] ;  /* 0x00019600ff127b82 */ /* 0x000f220000000800 */
[----:B------:R-:W-:Y:S01]  /*dae0*/  I2FP.F32.U32 R0, R16 ;  /* 0x0000001000007245 */ /* 0x000fe20000201000 */
[----:B------:R-:W-:Y:S01]  /*daf0*/  IMAD.IADD R3, R3, 0x1, R5 ;  /* 0x0000000103037824 */ /* 0x000fe200078e0205 */
[----:B0-----:R-:W-:Y:S01]  /*db00*/  ISETP.NE.U32.AND P0, PT, R20, RZ, PT ;  /* 0x000000ff1400720c */ /* 0x001fe20003f05070 */
[----:B------:R-:W-:Y:S02]  /*db10*/  IMAD.MOV.U32 R5, RZ, RZ, -0x1 ;  /* 0xffffffffff057424 */ /* 0x000fe400078e00ff */
[----:B------:R-:W-:Y:S02]  /*db20*/  FMUL R0, R0, UR6 ;  /* 0x0000000600007c20 */ /* 0x000fe40008400000 */
[----:B------:R-:W0:Y:S01]  /*db30*/  LDC R13, c[0x0][0x148] ;  /* 0x00005200ff0d7b82 */ /* 0x000e220000000800 */
[----:B-1----:R-:W-:Y:S01]  /*db40*/  SHF.R.U64 R10, R2, R4, R3 ;  /* 0x00000004020a7219 */ /* 0x002fe20000001203 */
[----:B------:R1:W0:Y:S01]  /*db50*/  F2I.U32.TRUNC.NTZ R12, R0 ;  /* 0x00000000000c7305 */ /* 0x000222000020f000 */
[----:B------:R-:W-:-:S02]  /*db60*/  ISETP.NE.AND.EX P0, PT, R21, RZ, PT, P0 ;  /* 0x000000ff1500720c */ /* 0x000fc40003f05300 */
[----:B------:R-:W-:-:S03]  /*db70*/  SHF.R.U32.HI R3, RZ, R4, R3 ;  /* 0x00000004ff037219 */ /* 0x000fc60000011603 */
[----:B------:R-:W0:Y:S01]  /*db80*/  LDC R14, c[0x0][0x600] ;  /* 0x00018000ff0e7b82 */ /* 0x000e220000000800 */
[-CC-:B--2---:R-:W-:Y:S02]  /*db90*/  SHF.R.U64 R8, R10, R6.reuse, R3.reuse ;  /* 0x000000060a087219 */ /* 0x184fe40000001203 */
[----:B------:R-:W-:-:S05]  /*dba0*/  SHF.R.U32.HI R3, RZ, R6, R3 ;  /* 0x00000006ff037219 */ /* 0x000fca0000011603 */
[----:B------:R-:W2:Y:S01]  /*dbb0*/  LDC R19, c[0x0][0x648] ;  /* 0x00019200ff137b82 */ /* 0x000ea20000000800 */
[-CC-:B----4-:R-:W-:Y:S02]  /*dbc0*/  SHF.R.U64 R11, R8, R18.reuse, R3.reuse ;  /* 0x00000012080b7219 */ /* 0x190fe40000001203 */
[-C--:B------:R-:W-:Y:S02]  /*dbd0*/  SHF.L.U32 R5, R5, R18.reuse, RZ ;  /* 0x0000001205057219 */ /* 0x080fe400000006ff */
[-C--:B------:R-:W-:Y:S01]  /*dbe0*/  SHF.R.U32.HI R3, RZ, R18.reuse, R3 ;  /* 0x00000012ff037219 */ /* 0x080fe20000011603 */
[----:B------:R-:W-:Y:S01]  /*dbf0*/  IMAD.MOV.U32 R2, RZ, RZ, R11 ;  /* 0x000000ffff027224 */ /* 0x000fe200078e000b */
[----:B------:R-:W-:Y:S01]  /*dc00*/  SHF.L.U32 R40, R7, R18, RZ ;  /* 0x0000001207287219 */ /* 0x000fe200000006ff */
[----:B------:R-:W4:Y:S01]  /*dc10*/  LDC R22, c[0x0][0x638] ;  /* 0x00018e00ff167b82 */ /* 0x000f220000000800 */
[----:B------:R-:W-:-:S07]  /*dc20*/  LOP3.LUT R17, RZ, R5, RZ, 0x33, !PT ;  /* 0x00000005ff117212 */ /* 0x000fce00078e33ff */
[----:B------:R-:W0:Y:S01]  /*dc30*/  LDC R23, c[0x0][0x610] ;  /* 0x00018400ff177b82 */ /* 0x000e220000000800 */
[----:B-1----:R-:W-:Y:S05]  /*dc40*/  @!P0 BRA `(.L_x_264) ;  /* 0x0000000000288947 */ /* 0x002fea0003800000 */
        /* <DEDUP_REMOVED lines=10> */
.L_x_264:
[----:B--2---:R-:W-:Y:S01]  /*dcf0*/  SHF.R.U64 R0, R2, R19, R3 ;  /* 0x0000001302007219 */ /* 0x004fe20000001203 */
[----:B0-----:R-:W-:Y:S01]  /*dd00*/  VIADD R3, R14, 0xffffffff ;  /* 0xffffffff0e037836 */ /* 0x001fe20000000000 */
[----:B------:R-:W-:Y:S01]  /*dd10*/  LOP3.LUT R5, R8, R17, RZ, 0xc0, !PT ;  /* 0x0000001108057212 */ /* 0x000fe200078ec0ff */
[----:B------:R-:W-:Y:S01]  /*dd20*/  IMAD.MOV R12, RZ, RZ, -R12 ;  /* 0x000000ffff0c7224 */ /* 0x000fe200078e0a0c */
[----:B------:R-:W-:Y:S01]  /*dd30*/  R2UR UR42, R24 ;  /* 0x00000000182a72ca */ /* 0x000fe200000e0000 */
[----:B------:R-:W-:Y:S01]  /*dd40*/  IMAD.MOV R2, RZ, RZ, -R0 ;  /* 0x000000ffff027224 */ /* 0x000fe200078e0a00 */
[----:B------:R-:W-:Y:S01]  /*dd50*/  LOP3.LUT R3, R10, R3, RZ, 0xc0, !PT ;  /* 0x000000030a037212 */ /* 0x000fe200078ec0ff */
[----:B------:R-:W-:Y:S02]  /*dd60*/  IMAD R40, R40, R0, R5 ;  /* 0x0000000028287224 */ /* 0x000fe400078e0205 */
[----:B------:R-:W-:Y:S02]  /*dd70*/  @P4 IMAD R15, R13, R12, R16 ;  /* 0x0000000c0d0f4224 */ /* 0x000fe400078e0210 */
[----:B----4-:R-:W-:-:S02]  /*dd80*/  IMAD R0, R2, R22, R11 ;  /* 0x0000001602007224 */ /* 0x010fc400078e020b */
[----:B------:R-:W-:Y:S02]  /*dd90*/  IMAD R40, R40, R23, R15 ;  /* 0x0000001728287224 */ /* 0x000fe400078e020f */
[----:B------:R-:W-:Y:S02]  /*dda0*/  IMAD R3, R0, R14, R3 ;  /* 0x0000000e00037224 */ /* 0x000fe400078e0203 */
[----:B------:R-:W-:-:S03]  /*ddb0*/  IMAD.MOV.U32 R0, RZ, RZ, 0x1 ;  /* 0x00000001ff007424 */ /* 0x000fc600078e00ff */
[----:B------:R-:W-:Y:S02]  /*ddc0*/  SEL R2, R3, R40, !P4 ;  /* 0x0000002803027207 */ /* 0x000fe40006000000 */
[----:B------:R-:W-:-:S03]  /*ddd0*/  SEL R40, R40, R3, !P4 ;  /* 0x0000000328287207 */ /* 0x000fc60006000000 */
[----:B------:R2:W-:Y:S04]  /*dde0*/  STL [R1+0x10], R2 ;  /* 0x0000100201007387 */ /* 0x0005e80000100800 */
.L_x_262:
[----:B------:R-:W-:Y:S01]  /*ddf0*/  UIADD3 UR5, UR11, UR5, URZ ;  /* 0x000000050b057290 */ /* 0x000fe2000fffe03f */
[----:B------:R4:W-:Y:S01]  /*de00*/  STL [R1+0x14], R40 ;  /* 0x0000142801007387 */ /* 0x0009e20000100800 */
[----:B------:R-:W-:Y:S02]  /*de10*/  LOP3.LUT P0, RZ, R0, 0xff, RZ, 0xc0, !PT ;  /* 0x000000ff00ff7812 */ /* 0x000fe4000780c0ff */
[----:B------:R-:W-:Y:S02]  /*de20*/  USHF.R.U32.HI UR6, URZ, 0x2, UR5 ;  /* 0x000000023f067899 */ /* 0x000fe40008011605 */
[----:B------:R-:W-:Y:S02]  /*de30*/  UISETP.GT.U32.AND UP0, UPT, UR5, 0x3, UPT ;  /* 0x000000030500788c */ /* 0x000fe4000bf04070 */
[----:B------:R-:W-:Y:S02]  /*de40*/  ULOP3.LUT UR6, UR6, 0x1, URZ, 0xc0, !UPT ;  /* 0x0000000106067892 */ /* 0x000fe4000f8ec03f */
[----:B------:R-:W-:-:S02]  /*de50*/  UISETP.LT.U32.AND UP0, UPT, UR11, 0x4, UP0 ;  /* 0x000000040b00788c */ /* 0x000fc40008701070 */
[----:B------:R-:W-:Y:S02]  /*de60*/  UISETP.NE.U32.AND UP1, UPT, UR6, 0x1, UPT ;  /* 0x000000010600788c */ /* 0x000fe4000bf25070 */
[----:B------:R-:W-:Y:S02]  /*de70*/  USEL UR9, URZ, 0x1, !UP0 ;  /* 0x000000013f097887 */ /* 0x000fe4000c000000 */
[----:B------:R-:W-:Y:S02]  /*de80*/  UISETP.GT.U32.AND UP1, UPT, UR11, 0x3, !UP1 ;  /* 0x000000030b00788c */ /* 0x000fe4000cf24070 */
[----:B------:R-:W-:Y:S02]  /*de90*/  ULOP3.LUT UR5, UR5, 0x3, URZ, 0xc0, !UPT ;  /* 0x0000000305057892 */ /* 0x000fe4000f8ec03f */
[----:B------:R-:W-:-:S04]  /*dea0*/  USEL UR6, URZ, 0x1, !UP1 ;  /* 0x000000013f067887 */ /* 0x000fc8000c800000 */
[----:B------:R-:W-:Y:S01]  /*deb0*/  ULOP3.LUT UR4, UR6, UR4, UR9, 0x96, !UPT ;  /* 0x0000000406047292 */ /* 0x000fe2000f8e9609 */
[----:B----4-:R-:W-:Y:S11]  /*dec0*/  @P0 BRA `(.L_x_265) ;  /* 0xffffff3400080947 */ /* 0x010ff6000383ffff */
[----:B------:R-:W-:Y:S05]  /*ded0*/  EXIT ;  /* 0x000000000000794d */ /* 0x000fea0003800000 */
.L_x_7:
[----:B------:R-:W2:Y:S01]  /*dee0*/  LDL R18, [R1+0xc] ;  /* 0x00000c0001127983 */ /* 0x000ea20000100800 */
[----:B------:R-:W-:-:S03]  /*def0*/  ULDC.64 UR4, c[0x0][0x650] ;  /* 0x0001940000047ab9 */ /* 0x000fc60000000a00 */
[----:B------:R-:W3:Y:S01]  /*df00*/  LDL R22, [R1+0x8] ;  /* 0x0000080001167983 */ /* 0x000ee20000100800 */
[----:B------:R-:W-:Y:S01]  /*df10*/  PRMT R4, RZ, 0x7610, R4 ;  /* 0x00007610ff047816 */ /* 0x000fe20000000004 */
[----:B------:R-:W-:Y:S02]  /*df20*/  IMAD.MOV.U32 R5, RZ, RZ, -0x1 ;  /* 0xffffffffff057424 */ /* 0x000fe400078e00ff */
[----:B------:R-:W-:Y:S02]  /*df30*/  IMAD.MOV.U32 R12, RZ, RZ, -0x1 ;  /* 0xffffffffff0c7424 */ /* 0x000fe400078e00ff */
[----:B------:R-:W-:Y:S01]  /*df40*/  IMAD.MOV.U32 R6, RZ, RZ, -0x1 ;  /* 0xffffffffff067424 */ /* 0x000fe200078e00ff */
[----:B--2---:R-:W-:-:S04]  /*df50*/  ISETP.GE.U32.AND P0, PT, R18, UR4, PT ;  /* 0x0000000412007c0c */ /* 0x004fc8000bf06070 */
[----:B---3--:R-:W-:-:S13]  /*df60*/  ISETP.GE.U32.AND.EX P0, PT, R22, UR5, PT, P0 ;  /* 0x0000000516007c0c */ /* 0x008fda000bf06100 */
[----:B------:R-:W-:Y:S05]  /*df70*/  @P0 BRA `(.L_x_266) ;  /* 0x00000004002c0947 */ /* 0x000fea0003800000 */
        /* <DEDUP_REMOVED lines=10> */
[----:B0-----:R-:W-:-:S04]  /*e020*/  IMAD.X R15, RZ, RZ, R22, P0 ;  /* 0x000000ffff0f7224 */ /* 0x001fc800000e0616 */
[----:B------:R-:W-:-:S04]  /*e030*/  IMAD.WIDE.U32 R4, R15, R12, RZ ;  /* 0x0000000c0f047225 */ /* 0x000fc800078e00ff */
[----:B------:R-:W-:-:S04]  /*e040*/  IMAD.WIDE.U32 R6, P0, R9, R13, R4 ;  /* 0x0000000d09067225 */ /* 0x000fc80007800004 */
[----:B------:R-:W-:-:S04]  /*e050*/  IMAD.WIDE.U32 R4, R9, R12, RZ ;  /* 0x0000000c09047225 */ /* 0x000fc800078e00ff */
[----:B------:R-:W-:Y:S01]  /*e060*/  IMAD.X R9, RZ, RZ, RZ, P0 ;  /* 0x000000ffff097224 */ /* 0x000fe200000e06ff */
[----:B------:R-:W-:Y:S01]  /*e070*/  IADD3 RZ, P0, R5, R6, RZ ;  /* 0x0000000605ff7210 */ /* 0x000fe20007f1e0ff */
[----:B------:R-:W-:-:S04]  /*e080*/  IMAD.MOV.U32 R8, RZ, RZ, R7 ;  /* 0x000000ffff087224 */ /* 0x000fc800078e0007 */
[----:B------:R-:W-:-:S08]  /*e090*/  IMAD.WIDE.U32.X R8, R15, R13, R8, P0 ;  /* 0x0000000d0f087225 */ /* 0x000fd000000e0408 */
.L_x_267:
[----:B------:R-:W1:Y:S01]  /*e0a0*/  LDC.64 R20, c[0x0][0x640] ;  /* 0x00019000ff147b82 */ /* 0x000e620000000a00 */
[-CC-:B0-----:R-:W-:Y:S01]  /*e0b0*/  SHF.R.U64 R15, R8, R10.reuse, R9.reuse ;  /* 0x0000000a080f7219 */ /* 0x181fe20000001209 */
[----:B------:R-:W-:Y:S01]  /*e0c0*/  IMAD.MOV.U32 R24, RZ, RZ, 0x1 ;  /* 0x00000001ff187424 */ /* 0x000fe200078e00ff */
[----:B------:R-:W-:Y:S02]  /*e0d0*/  SHF.R.U32.HI R4, RZ, R10, R9 ;  /* 0x0000000aff047219 */ /* 0x000fe40000011609 */
[----:B------:R-:W-:-:S03]  /*e0e0*/  IADD3 R7, P0, RZ, -R15, RZ ;  /* 0x8000000fff077210 */ /* 0x000fc60007f1e0ff */
[----:B------:R-:W0:Y:S02]  /*e0f0*/  LDC R8, c[0x0][0x618] ;  /* 0x00018600ff087b82 */ /* 0x000e240000000800 */
[----:B------:R-:W-:Y:S02]  /*e100*/  IMAD.X R5, RZ, RZ, ~R4, P0 ;  /* 0x000000ffff057224 */ /* 0x000fe400000e0e04 */
[----:B------:R-:W-:Y:S02]  /*e110*/  IMAD.MOV.U32 R4, RZ, RZ, R18 ;  /* 0x000000ffff047224 */ /* 0x000fe400078e0012 */
[-C--:B------:R-:W-:Y:S02]  /*e120*/  IMAD R6, R5, R16.reuse, RZ ;  /* 0x0000001005067224 */ /* 0x080fe400078e02ff */
[----:B------:R-:W2:Y:S01]  /*e130*/  LDC R12, c[0x0][0x608] ;  /* 0x00018200ff0c7b82 */ /* 0x000ea20000000800 */
[----:B------:R-:W-:Y:S02]  /*e140*/  IMAD.MOV.U32 R5, RZ, RZ, R22 ;  /* 0x000000ffff057224 */ /* 0x000fe400078e0016 */
[----:B------:R-:W-:-:S05]  /*e150*/  IMAD.WIDE.U32 R4, R7, R16, R4 ;  /* 0x0000001007047225 */ /* 0x000fca00078e0004 */
[----:B------:R-:W3:Y:S01]  /*e160*/  LDC R19, c[0x0][0x658] ;  /* 0x00019600ff137b82 */ /* 0x000ee20000000800 */
[----:B------:R-:W-:Y:S01]  /*e170*/  IMAD R7, R7, R17, R6 ;  /* 0x0000001107077224 */ /* 0x000fe200078e0206 */
[----:B-1----:R-:W-:Y:S01]  /*e180*/  ISETP.NE.U32.AND P0, PT, R20, RZ, PT ;  /* 0x000000ff1400720c */ /* 0x002fe20003f05070 */
[----:B------:R-:W-:Y:S02]  /*e190*/  IMAD.MOV.U32 R6, RZ, RZ, -0x1 ;  /* 0xffffffffff067424 */ /* 0x000fe400078e00ff */
[----:B------:R-:W-:Y:S01]  /*e1a0*/  IMAD.IADD R5, R5, 0x1, R7 ;  /* 0x0000000105057824 */ /* 0x000fe200078e0207 */
[----:B------:R-:W-:Y:S02]  /*e1b0*/  ISETP.NE.AND.EX P0, PT, R21, RZ, PT, P0 ;  /* 0x000000ff1500720c */ /* 0x000fe40003f05300 */
[----:B------:R-:W1:Y:S02]  /*e1c0*/  LDC R16, c[0x0][0x600] ;  /* 0x00018000ff107b82 */ /* 0x000e640000000800 */
[----:B0-----:R-:W-:-:S02]  /*e1d0*/  SHF.R.U64 R10, R4, R8, R5 ;  /* 0x00000008040a7219 */ /* 0x001fc40000001205 */
[----:B------:R-:W-:-:S04]  /*e1e0*/  SHF.R.U32.HI R5, RZ, R8, R5 ;  /* 0x00000008ff057219 */ /* 0x000fc80000011605 */
[----:B------:R-:W0:Y:S01]  /*e1f0*/  LDC R18, c[0x0][0x648] ;  /* 0x00019200ff127b82 */ /* 0x000e220000000800 */
[-CC-:B--2---:R-:W-:Y:S02]  /*e200*/  SHF.R.U64 R17, R10, R12.reuse, R5.reuse ;  /* 0x0000000c0a117219 */ /* 0x184fe40000001205 */
[----:B------:R-:W-:-:S05]  /*e210*/  SHF.R.U32.HI R4, RZ, R12, R5 ;  /* 0x0000000cff047219 */ /* 0x000fca0000011605 */
[----:B------:R-:W2:Y:S01]  /*e220*/  LDC R22, c[0x0][0x638] ;  /* 0x00018e00ff167b82 */ /* 0x000ea20000000800 */
[-CC-:B---3--:R-:W-:Y:S02]  /*e230*/  SHF.R.U64 R12, R17, R19.reuse, R4.reuse ;  /* 0x00000013110c7219 */ /* 0x188fe40000001204 */
[-C--:B------:R-:W-:Y:S02]  /*e240*/  SHF.L.U32 R6, R6, R19.reuse, RZ ;  /* 0x0000001306067219 */ /* 0x080fe400000006ff */
[----:B------:R-:W-:Y:S01]  /*e250*/  SHF.R.U32.HI R5, RZ, R19, R4 ;  /* 0x00000013ff057219 */ /* 0x000fe20000011604 */
[----:B------:R-:W-:Y:S01]  /*e260*/  IMAD.MOV.U32 R4, RZ, RZ, R12 ;  /* 0x000000ffff047224 */ /* 0x000fe200078e000c */
[----:B------:R-:W-:Y:S01]  /*e270*/  LOP3.LUT R26, RZ, R6, RZ, 0x33, !PT ;  /* 0x00000006ff1a7212 */ /* 0x000fe200078e33ff */
[----:B------:R-:W3:Y:S01]  /*e280*/  LDC R23, c[0x0][0x610] ;  /* 0x00018400ff177b82 */ /* 0x000ee20000000800 */
[----:B------:R-:W-:Y:S05]  /*e290*/  @!P0 BRA `(.L_x_268) ;  /* 0x0000000000288947 */ /* 0x000fea0003800000 */
        /* <DEDUP_REMOVED lines=10> */
.L_x_268:
[----:B0-----:R-:W-:Y:S01]  /*e340*/  SHF.R.U64 R4, R4, R18, R5 ;  /* 0x0000001204047219 */ /* 0x001fe20000001205 */
[----:B-1----:R-:W-:Y:S01]  /*e350*/  VIADD R7, R16, 0xffffffff ;  /* 0xffffffff10077836 */ /* 0x002fe20000000000 */
[----:B------:R-:W-:Y:S01]  /*e360*/  SHF.L.U32 R24, R24, R19, RZ ;  /* 0x0000001318187219 */ /* 0x000fe200000006ff */
[----:B------:R-:W-:Y:S01]  /*e370*/  @P4 IMAD R0, R11, R14, R2 ;  /* 0x0000000e0b004224 */ /* 0x000fe200078e0202 */
[----:B------:R-:W-:Y:S01]  /*e380*/  LOP3.LUT R3, R17, R26, RZ, 0xc0, !PT ;  /* 0x0000001a11037212 */ /* 0x000fe200078ec0ff */
[----:B------:R-:W-:Y:S01]  /*e390*/  IMAD.MOV R5, RZ, RZ, -R4 ;  /* 0x000000ffff057224 */ /* 0x000fe200078e0a04 */
[----:B------:R-:W-:Y:S01]  /*e3a0*/  LOP3.LUT R7, R10, R7, RZ, 0xc0, !PT ;  /* 0x000000070a077212 */ /* 0x000fe200078ec0ff */
[----:B------:R-:W-:Y:S02]  /*e3b0*/  IMAD.MOV.U32 R6, RZ, RZ, R15 ;  /* 0x000000ffff067224 */ /* 0x000fe400078e000f */
[----:B------:R-:W-:Y:S02]  /*e3c0*/  IMAD R3, R24, R4, R3 ;  /* 0x0000000418037224 */ /* 0x000fe400078e0203 */
[----:B--2---:R-:W-:-:S02]  /*e3d0*/  IMAD R2, R5, R22, R12 ;  /* 0x0000001605027224 */ /* 0x004fc400078e020c */
[----:B---3--:R-:W-:Y:S02]  /*e3e0*/  IMAD R0, R3, R23, R0 ;  /* 0x0000001703007224 */ /* 0x008fe400078e0200 */
[----:B------:R-:W-:Y:S02]  /*e3f0*/  IMAD R5, R2, R16, R7 ;  /* 0x0000001002057224 */ /* 0x000fe400078e0207 */
[----:B------:R-:W-:-:S03]  /*e400*/  IMAD.MOV.U32 R4, RZ, RZ, 0x1 ;  /* 0x00000001ff047424 */ /* 0x000fc600078e00ff */
[----:B------:R-:W-:Y:S02]  /*e410*/  SEL R12, R5, R0, !P4 ;  /* 0x00000000050c7207 */ /* 0x000fe40006000000 */
[----:B------:R-:W-:-:S07]  /*e420*/  SEL R5, R0, R5, !P4 ;  /* 0x0000000500057207 */ /* 0x000fce0006000000 */
.L_x_266:
[----:B------:R-:W-:-:S08]  /*e430*/  NOP ;  /* 0x0000000000007918 */ /* 0x000fd00000000000 */
[----:B0-----:R-:W0:-:S00]  /*e440*/  USETMAXREG.DEALLOC.CTAPOOL 0x28 ;  /* 0x00000028000079c8 */ /* 0x001e0000080e0500 */
[----:B------:R-:W-:-:S13]  /*e450*/  ISETP.NE.AND P0, PT, RZ, UR6, PT ;  /* 0x00000006ff007c0c */ /* 0x000fda000bf05270 */
[----:B------:R-:W-:Y:S05]  /*e460*/  @P0 EXIT ;  /* 0x000000000000094d */ /* 0x000fea0003800000 */
[----:B0-----:R-:W-:Y:S01]  /*e470*/  LOP3.LUT P0, RZ, R4, 0xff, RZ, 0xc0, !PT ;  /* 0x000000ff04ff7812 */ /* 0x001fe2000780c0ff */
[----:B------:R-:W-:Y:S02]  /*e480*/  IMAD.MOV.U32 R11, RZ, RZ, 0x1 ;  /* 0x00000001ff0b7424 */ /* 0x000fe400078e00ff */
[----:B------:R-:W-:-:S10]  /*e490*/  IMAD.MOV.U32 R10, RZ, RZ, RZ ;  /* 0x000000ffff0a7224 */ /* 0x000fd400078e00ff */
[----:B------:R-:W-:Y:S05]  /*e4a0*/  @!P0 BRA `(.L_x_269) ;  /* 0x0000000c005c8947 */ /* 0x000fea0003800000 */
[----:B------:R-:W0:Y:S01]  /*e4b0*/  S2R R9, SR_CgaCtaId ;  /* 0x0000000000097919 */ /* 0x000e220000008800 */
[----:B------:R-:W-:Y:S01]  /*e4c0*/  ULDC UR4, c[0x0][0x28c] ;  /* 0x0000a30000047ab9 */ /* 0x000fe20000000800 */
[----:B------:R-:W-:Y:S01]  /*e4d0*/  ULDC UR5, c[0x0][0x600] ;  /* 0x0001800000057ab9 */ /* 0x000fe20000000800 */
[----:B------:R-:W-:Y:S01]  /*e4e0*/  UIADD3 UR10, UR4, 0x7f, URZ ;  /* 0x0000007f040a7890 */ /* 0x000fe2000fffe03f */
[----:B------:R-:W-:Y:S01]  /*e4f0*/  BSSY B0, `(.L_x_269) ;  /* 0x00000d2000007945 */ /* 0x000fe20003800000 */
[----:B------:R-:W-:Y:S01]  /*e500*/  ULDC UR6, c[0x0][0x658] ;  /* 0x0001960000067ab9 */ /* 0x000fe20000000800 */
[----:B------:R-:W-:Y:S01]  /*e510*/  UMOV UR11, 0x1 ;  /* 0x00000001000b7882 */ /* 0x000fe20000000000 */
[----:B------:R-:W-:Y:S01]  /*e520*/  UIADD3 UR4, UR5, -0x1, URZ ;  /* 0xffffffff05047890 */ /* 0x000fe2000fffe03f */
[----:B------:R-:W-:Y:S01]  /*e530*/  IMAD.MOV.U32 R8, RZ, RZ, 0x1 ;  /* 0x00000001ff087424 */ /* 0x000fe200078e00ff */
[----:B------:R-:W-:Y:S01]  /*e540*/  UMOV UR9, 0xffffffff ;  /* 0xffffffff00097882 */ /* 0x000fe20000000000 */
[----:B------:R-:W-:Y:S01]  /*e550*/  USHF.L.U32 UR5, UR11, UR6, URZ ;  /* 0x000000060b057299 */ /* 0x000fe2000800063f */
[----:B------:R-:W-:Y:S01]  /*e560*/  IMAD.MOV.U32 R11, RZ, RZ, 0x1 ;  /* 0x00000001ff0b7424 */ /* 0x000fe200078e00ff */
[----:B------:R-:W-:Y:S01]  /*e570*/  USHF.R.S32.HI UR11, URZ, 0x1f, UR10 ;  /* 0x0000001f3f0b7899 */ /* 0x000fe2000801140a */
[----:B------:R-:W-:Y:S01]  /*e580*/  IMAD.MOV.U32 R10, RZ, RZ, RZ ;  /* 0x000000ffff0a7224 */ /* 0x000fe200078e00ff */
[----:B------:R-:W-:Y:S01]  /*e590*/  ULDC UR8, c[0x0][0xc] ;  /* 0x0000030000087ab9 */ /* 0x000fe20000000800 */
[----:B------:R-:W-:-:S02]  /*e5a0*/  USHF.L.U32 UR12, UR9, UR6, URZ ;  /* 0x00000006090c7299 */ /* 0x000fc4000800063f */
[----:B------:R-:W-:Y:S01]  /*e5b0*/  ULEA.HI UR11, UR11, UR10, URZ, 0x7 ;  /* 0x0000000a0b0b7291 */ /* 0x000fe2000f8f383f */
[----:B------:R-:W-:Y:S01]  /*e5c0*/  ULDC UR9, c[0x0][0x10] ;  /* 0x0000040000097ab9 */ /* 0x000fe20000000800 */
[----:B------:R-:W-:Y:S01]  /*e5d0*/  ULDC UR6, c[0x0][0x14] ;  /* 0x0000050000067ab9 */ /* 0x000fe20000000800 */
[----:B------:R-:W-:Y:S02]  /*e5e0*/  UIMAD.WIDE.U32 UR8, UR8, UR9, URZ ;  /* 0x00000009080872a5 */ /* 0x000fe4000f8e003f */
[----:B------:R-:W-:Y:S02]  /*e5f0*/  USHF.R.S32.HI UR19, URZ, 0x7, UR11 ;  /* 0x000000073f137899 */ /* 0x000fe4000801140b */
[----:B------:R-:W-:Y:S02]  /*e600*/  UIMAD.WIDE.U32 UR22, UR8, UR6, URZ ;  /* 0x00000006081672a5 */ /* 0x000fe4000f8e003f */
[----:B------:R-:W-:Y:S02]  /*e610*/  UIMAD UR13, UR9, UR6, URZ ;  /* 0x00000006090d72a4 */ /* 0x000fe4000f8e023f */
[----:B------:R-:W-:-:S02]  /*e620*/  ULOP3.LUT UR26, UR7, 0x2, URZ, 0xfc, !UPT ;  /* 0x00000002071a7892 */ /* 0x000fc4000f8efc3f */
[----:B------:R-:W-:Y:S01]  /*e630*/  ULOP3.LUT UR20, URZ, UR12, URZ, 0x33, !UPT ;  /* 0x0000000c3f147292 */ /* 0x000fe2000f8e333f */
[----:B0-----:R-:W-:Y:S01]  /*e640*/  LOP3.LUT R9, R9, 0x1, RZ, 0xc0, !PT ;  /* 0x0000000109097812 */ /* 0x001fe200078ec0ff */
[----:B------:R-:W-:Y:S02]  /*e650*/  UIADD3 UR13, UR23, UR13, URZ ;  /* 0x0000000d170d7290 */ /* 0x000fe4000fffe03f */
[----:B------:R-:W-:Y:S01]  /*e660*/  UIADD3 UR27, UR19, 0x1, URZ ;  /* 0x00000001131b7890 */ /* 0x000fe2000fffe03f */
[----:B------:R-:W-:-:S11]  /*e670*/  ULDC.64 UR24, c[0x0][0x198] ;  /* 0x0000660000187ab9 */ /* 0x000fd60000000a00 */
.L_x_280:
[----:B------:R-:W-:-:S03]  /*e680*/  UMOV UR6, 0xffffffff ;  /* 0xffffffff00067882 */ /* 0x000fc60000000000 */
[----:B------:R-:W-:Y:S05]  /*e690*/  BRA.DIV UR6, `(.L_x_270) ;  /* 0x0000000e06d47947 */ /* 0x000fea000b800000 */
[----:B------:R-:W-:-:S13]  /*e6a0*/  ELECT P0, URZ, PT ;  /* 0x00000000003f782f */ /* 0x000fda0003800000 */
.L_x_291:
[----:B------:R-:W0:Y:S01]  /*e6b0*/  LDC R0, c[0x0][0x28c] ;  /* 0x0000a300ff007b82 */ /* 0x000e220000000800 */
[----:B------:R-:W-:Y:S01]  /*e6c0*/  BSSY B1, `(.L_x_271) ;  /* 0x000003b000017945 */ /* 0x000fe20003800000 */
[----:B0-----:R-:W-:-:S13]  /*e6d0*/  ISETP.LT.OR P0, PT, R0, 0x1, !P0 ;  /* 0x000000010000780c */ /* 0x001fda0004701670 */
[----:B------:R-:W-:Y:S05]  /*e6e0*/  @P0 BRA `(.L_x_272) ;  /* 0x0000000000e00947 */ /* 0x000fea0003800000 */
[----:B------:R-:W-:Y:S02]  /*e6f0*/  IMAD R12, R12, 0x2, R9 ;  /* 0x000000020c0c7824 */ /* 0x000fe400078e0209 */
[----:B------:R-:W-:Y:S02]  /*e700*/  IMAD.SHL.U32 R5, R5, 0x100, RZ ;  /* 0x0000010005057824 */ /* 0x000fe400078e00ff */
[----:B------:R-:W-:Y:S02]  /*e710*/  IMAD.MOV.U32 R13, RZ, RZ, RZ ;  /* 0x000000ffff0d7224 */ /* 0x000fe400078e00ff */
[----:B------:R-:W-:Y:S02]  /*e720*/  IMAD.U32 R15, RZ, RZ, UR27 ;  /* 0x0000001bff0f7e24 */ /* 0x000fe4000f8e00ff */
[----:B------:R-:W-:Y:S02]  /*e730*/  IMAD.MOV.U32 R0, RZ, RZ, R11 ;  /* 0x000000ffff007224 */ /* 0x000fe400078e000b */
[----:B------:R-:W-:-:S02]  /*e740*/  IMAD.MOV.U32 R2, RZ, RZ, R10 ;  /* 0x000000ffff027224 */ /* 0x000fc400078e000a */
[----:B------:R-:W-:-:S07]  /*e750*/  IMAD R12, R12, 0x38, RZ ;  /* 0x000000380c0c7824 */ /* 0x000fce00078e02ff */
.L_x_275:
[----:B------:R-:W0:Y:S01]  /*e760*/  S2R R4, SR_CgaCtaId ;  /* 0x0000000000047919 */ /* 0x000e220000008800 */
[----:B------:R-:W-:Y:S01]  /*e770*/  MOV R3, 0x400 ;  /* 0x0000040000037802 */ /* 0x000fe20000000f00 */
[----:B------:R-:W1:Y:S03]  /*e780*/  S2R R16, SR_TID.X ;  /* 0x0000000000107919 */ /* 0x000e660000002100 */
[----:B0-----:R-:W-:Y:S02]  /*e790*/  LEA R7, R4, R3, 0x18 ;  /* 0x0000000304077211 */ /* 0x001fe400078ec0ff */
[----:B------:R-:W-:Y:S02]  /*e7a0*/  SHF.L.U32 R3, R0, 0x1f, RZ ;  /* 0x0000001f00037819 */ /* 0x000fe400000006ff */
[----:B-1----:R-:W-:Y:S01]  /*e7b0*/  LOP3.LUT P1, RZ, R16, 0x7f, RZ, 0xc0, !PT ;  /* 0x0000007f10ff7812 */ /* 0x002fe2000782c0ff */
[----:B------:R-:W-:-:S04]  /*e7c0*/  IMAD R14, R2, 0x8, R7 ;  /* 0x00000008020e7824 */ /* 0x000fc800078e0207 */
[----:B------:R-:W0:Y:S08]  /*e7d0*/  SYNCS.PHASECHK.TRANS64.TRYWAIT P0, [R14+URZ+0x20], R3 ;  /* 0x000020030e0075a7 */ /* 0x000e30000800017f */
[----:B------:R-:W1:Y:S01]  /*e7e0*/  @!P1 LDC R4, c[0x0][0x500] ;  /* 0x00014000ff049b82 */ /* 0x000e620000000800 */
[----:B0-----:R-:W-:Y:S05]  /*e7f0*/  @!P0 BRA `(.L_x_273) ;  /* 0x0000000c009c8947 */ /* 0x001fea0003800000 */
.L_x_292:
[----:B------:R-:W-:Y:S01]  /*e800*/  UPRMT UR6, UR26, 0x9910, URZ ;  /* 0x000099101a067896 */ /* 0x000fe2000800003f */
[----:B-1----:R1:W-:Y:S03]  /*e810*/  @!P1 SYNCS.ARRIVE.TRANS64 RZ, [R14+URZ], R4 ;  /* 0x000000040eff99a7 */ /* 0x0023e6000800003f */
[----:B------:R-:W-:-:S06]  /*e820*/  UISETP.NE.AND UP0, UPT, UR6, 0x2, UPT ;  /* 0x000000020600788c */ /* 0x000fcc000bf05270 */
[----:B------:R-:W-:-:S13]  /*e830*/  PLOP3.LUT P0, PT, PT, PT, UP0, 0x80, 0x0 ;  /* 0x000000000000781c */ /* 0x000fda0003f0f008 */
[----:B-1----:R-:W-:Y:S05]  /*e840*/  @P0 BRA `(.L_x_274) ;  /* 0x0000000000040947 */ /* 0x002fea0003800000 */
[----:B------:R-:W-:Y:S01]  /*e850*/  BPT.TRAP 0x1 ;  /* 0x000000040000795c */ /* 0x000fe20000300000 */
.L_x_274:
[----:B0-----:R-:W-:Y:S01]  /*e860*/  IMAD R3, R2, 0x2, R9 ;  /* 0x0000000202037824 */ /* 0x001fe200078e0209 */
[----:B------:R-:W-:Y:S01]  /*e870*/  R2UR UR9, R14 ;  /* 0x000000000e0972ca */ /* 0x000fe200000e0000 */
[--C-:B------:R-:W-:Y:S01]  /*e880*/  IMAD R4, R2, 0x8000, R7.reuse ;  /* 0x0000800002047824 */ /* 0x100fe200078e0207 */
[----:B------:R-:W-:Y:S01]  /*e890*/  UIADD3 UR14, UP0, UR24, 0xf0, URZ ;  /* 0x000000f0180e7890 */ /* 0x000fe2000ff1e03f */
[----:B------:R-:W-:Y:S01]  /*e8a0*/  IMAD R3, R3, 0x1c00, R7 ;  /* 0x00001c0003037824 */ /* 0x000fe200078e0207 */
[----:B------:R-:W-:Y:S01]  /*e8b0*/  R2UR UR11, R5 ;  /* 0x00000000050b72ca */ /* 0x000fe200000e0000 */
[----:B------:R-:W-:Y:S01]  /*e8c0*/  VIADD R15, R15, 0xffffffff ;  /* 0xffffffff0f0f7836 */ /* 0x000fe20000000000 */
[----:B------:R-:W-:Y:S01]  /*e8d0*/  R2UR UR6, R4 ;  /* 0x00000000040672ca */ /* 0x000fe200000e0000 */
[----:B------:R-:W-:Y:S01]  /*e8e0*/  UIADD3 UR28, UP1, UR24, 0x1f0, URZ ;  /* 0x000001f0181c7890 */ /* 0x000fe2000ff3e03f */
[----:B------:R-:W-:Y:S01]  /*e8f0*/  R2UR UR8, R3 ;  /* 0x00000000030872ca */ /* 0x000fe200000e0000 */
[----:B------:R-:W-:Y:S01]  /*e900*/  UIADD3.X UR15, URZ, UR25, URZ, UP0, !UPT ;  /* 0x000000193f0f7290 */ /* 0x000fe200087fe43f */
[----:B------:R-:W-:Y:S01]  /*e910*/  R2UR UR10, R13 ;  /* 0x000000000d0a72ca */ /* 0x000fe200000e0000 */
[----:B------:R-:W-:Y:S01]  /*e920*/  VIADD R2, R2, 0x1 ;  /* 0x0000000102027836 */ /* 0x000fe20000000000 */
[----:B------:R-:W-:Y:S01]  /*e930*/  R2UR UR12, R6 ;  /* 0x00000000060c72ca */ /* 0x000fe200000e0000 */
[----:B------:R-:W-:Y:S01]  /*e940*/  UIADD3.X UR29, URZ, UR25, URZ, UP1, !UPT ;  /* 0x000000193f1d7290 */ /* 0x000fe20008ffe43f */
[----:B------:R-:W-:Y:S01]  /*e950*/  R2UR UR21, R12 ;  /* 0x000000000c1572ca */ /* 0x000fe200000e0000 */
[----:B------:R-:W-:Y:S01]  /*e960*/  UMOV UR16, 0x0 ;  /* 0x0000000000107882 */ /* 0x000fe20000000000 */
[----:B------:R-:W-:Y:S01]  /*e970*/  ISETP.GT.AND P1, PT, R15, 0x1, PT ;  /* 0x000000010f00780c */ /* 0x000fe20003f24270 */
[----:B------:R-:W-:Y:S01]  /*e980*/  UMOV UR17, 0x10000000 ;  /* 0x1000000000117882 */ /* 0x000fe20000000000 */
[C---:B------:R-:W-:Y:S01]  /*e990*/  ISETP.NE.AND P0, PT, R2.reuse, 0x4, PT ;  /* 0x000000040200780c */ /* 0x040fe20003f05270 */
[----:B------:R-:W-:Y:S01]  /*e9a0*/  UIADD3 UR6, UR6, 0x100, URZ ;  /* 0x0000010006067890 */ /* 0x000fe2000fffe03f */
[----:B------:R-:W-:Y:S01]  /*e9b0*/  VIADD R13, R13, 0x80 ;  /* 0x000000800d0d7836 */ /* 0x000fe20000000000 */
[----:B------:R-:W-:Y:S01]  /*e9c0*/  UIADD3 UR18, UR8, 0x20100, URZ ;  /* 0x0002010008127890 */ /* 0x000fe2000fffe03f */
[----:B------:R-:W-:Y:S01]  /*e9d0*/  SEL R3, RZ, 0x1, P0 ;  /* 0x00000001ff037807 */ /* 0x000fe20000000000 */
[----:B------:R-:W-:Y:S01]  /*e9e0*/  UMOV UR30, 0x30000 ;  /* 0x00030000001e7882 */ /* 0x000fe20000000000 */
[----:B------:R-:W-:-:S02]  /*e9f0*/  SEL R2, R2, RZ, P0 ;  /* 0x000000ff02027207 */ /* 0x000fc40000000000 */
[----:B------:R-:W-:Y:S01]  /*ea00*/  UMOV UR8, UR6 ;  /* 0x0000000600087c82 */ /* 0x000fe20008000000 */
[----:B------:R-:W-:Y:S01]  /*ea10*/  LOP3.LUT R0, R0, R3, RZ, 0x3c, !PT ;  /* 0x0000000300007212 */ /* 0x000fe200078e3cff */
[----:B------:R0:W-:Y:S02]  /*ea20*/  UTMALDG.3D [UR8], [UR14], desc[UR16] ;  /* 0x000010080e0075b4 */ /* 0x0001e40008011000 */
[----:B0-----:R-:W-:Y:S01]  /*ea30*/  UMOV UR8, UR18 ;  /* 0x0000001200087c82 */ /* 0x001fe20008000000 */
[----:B------:R-:W-:Y:S02]  /*ea40*/  UMOV UR11, UR21 ;  /* 0x00000015000b7c82 */ /* 0x000fe40008000000 */
[----:B------:R0:W-:Y:S02]  /*ea50*/  UTMALDG.3D.MULTICAST [UR8], [UR28], UR30, desc[UR16] ;  /* 0x000010081c0073b4 */ /* 0x0001e4000801181e */
[----:B0-----:R-:W-:Y:S05]  /*ea60*/  @P1 BRA `(.L_x_275) ;  /* 0xfffffffc003c1947 */ /* 0x001fea000383ffff */
.L_x_272:
[----:B------:R-:W-:Y:S05]  /*ea70*/  BSYNC B1 ;  /* 0x0000000000017941 */ /* 0x000fea0003800000 */
.L_x_271:
[----:B------:R-:W2:Y:S01]  /*ea80*/  LDL.LU R16, [R1+0x8] ;  /* 0x0000080001107983 */ /* 0x000ea20000300800 */
[----:B------:R-:W-:Y:S01]  /*ea90*/  LOP3.LUT P2, RZ, R8, 0xff, RZ, 0xc0, !PT ;  /* 0x000000ff08ff7812 */ /* 0x000fe2000784c0ff */
[----:B------:R-:W-:Y:S01]  /*eaa0*/  VIADD R10, R10, UR19 ;  /* 0x000000130a0a7c36 */ /* 0x000fe20008000000 */
[----:B------:R-:W-:Y:S01]  /*eab0*/  ULDC.64 UR8, c[0x0][0x650] ;  /* 0x0001940000087ab9 */ /* 0x000fe20000000a00 */
[----:B------:R-:W3:Y:S01]  /*eac0*/  LDL.LU R14, [R1+0xc] ;  /* 0x00000c00010e7983 */ /* 0x000ee20000300800 */
[----:B------:R-:W-:Y:S01]  /*ead0*/  IMAD.U32 R4, RZ, RZ, UR19 ;  /* 0x00000013ff047e24 */ /* 0x000fe2000f8e00ff */
[----:B------:R-:W-:Y:S01]  /*eae0*/  BSSY B1, `(.L_x_276) ;  /* 0x0000070000017945 */ /* 0x000fe20003800000 */
[----:B------:R-:W-:Y:S01]  /*eaf0*/  SHF.R.U32.HI R0, RZ, 0x2, R10 ;  /* 0x00000002ff007819 */ /* 0x000fe2000001160a */
[----:B------:R-:W-:Y:S01]  /*eb00*/  IMAD.MOV.U32 R5, RZ, RZ, -0x1 ;  /* 0xffffffffff057424 */ /* 0x000fe200078e00ff */
[----:B------:R-:W-:Y:S01]  /*eb10*/  ISETP.GT.U32.AND P0, PT, R10, 0x3, PT ;  /* 0x000000030a00780c */ /* 0x000fe20003f04070 */
[----:B------:R-:W-:Y:S01]  /*eb20*/  IMAD.MOV.U32 R12, RZ, RZ, -0x1 ;  /* 0xffffffffff0c7424 */ /* 0x000fe200078e00ff */
[----:B------:R-:W-:Y:S01]  /*eb30*/  LOP3.LUT R0, R0, 0x1, RZ, 0xc0, !PT ;  /* 0x0000000100007812 */ /* 0x000fe200078ec0ff */
[----:B------:R-:W-:Y:S01]  /*eb40*/  IMAD.MOV.U32 R6, RZ, RZ, -0x1 ;  /* 0xffffffffff067424 */ /* 0x000fe200078e00ff */
[----:B------:R-:W-:Y:S01]  /*eb50*/  ISETP.LT.U32.AND P0, PT, R4, 0x4, P0 ;  /* 0x000000040400780c */ /* 0x000fe20000701070 */
[----:B------:R-:W0:Y:S01]  /*eb60*/  @P2 S2R R3, SR_CgaCtaId ;  /* 0x0000000000032919 */ /* 0x000e220000008800 */
[----:B------:R-:W-:-:S02]  /*eb70*/  @P2 MOV R2, 0x400 ;  /* 0x0000040000022802 */ /* 0x000fc40000000f00 */
[----:B------:R-:W-:Y:S01]  /*eb80*/  ISETP.NE.U32.AND P1, PT, R0, 0x1, PT ;  /* 0x000000010000780c */ /* 0x000fe20003f25070 */
[----:B------:R-:W-:Y:S01]  /*eb90*/  IMAD.U32 R0, RZ, RZ, UR19 ;  /* 0x00000013ff007e24 */ /* 0x000fe2000f8e00ff */
[----:B------:R-:W-:Y:S02]  /*eba0*/  LOP3.LUT R10, R10, 0x3, RZ, 0xc0, !PT ;  /* 0x000000030a0a7812 */ /* 0x000fe400078ec0ff */
[----:B------:R-:W-:Y:S02]  /*ebb0*/  PRMT R8, RZ, 0x7610, R8 ;  /* 0x00007610ff087816 */ /* 0x000fe40000000008 */
[----:B------:R-:W-:Y:S02]  /*ebc0*/  ISETP.GT.U32.AND P1, PT, R0, 0x3, !P1 ;  /* 0x000000030000780c */ /* 0x000fe40004f24070 */
[----:B------:R-:W-:Y:S02]  /*ebd0*/  SEL R0, RZ, 0x1, !P0 ;  /* 0x00000001ff007807 */ /* 0x000fe40004000000 */
[----:B0-----:R-:W-:-:S04]  /*ebe0*/  @P2 LEA R2, R3, R2, 0x18 ;  /* 0x0000000203022211 */ /* 0x001fc800078ec0ff */
[----:B------:R0:W-:Y:S02]  /*ebf0*/  @P2 SYNCS.ARRIVE.TRANS64.A1T0 RZ, [R2+URZ+0x58], RZ ;  /* 0x000058ff02ff29a7 */ /* 0x0001e4000810003f */
[----:B0-----:R-:W-:-:S04]  /*ec00*/  SEL R2, RZ, 0x1, !P1 ;  /* 0x00000001ff027807 */ /* 0x001fc80004800000 */
[--C-:B------:R-:W-:Y:S02]  /*ec10*/  LOP3.LUT R11, R2, R11, R0.reuse, 0x96, !PT ;  /* 0x0000000b020b7212 */ /* 0x100fe400078e9600 */
[----:B------:R-:W-:Y:S02]  /*ec20*/  PRMT R0, RZ, 0x7610, R0 ;  /* 0x00007610ff007816 */ /* 0x000fe40000000000 */
[----:B---3--:R-:W-:-:S04]  /*ec30*/  IADD3 R14, P2, R14, UR22, RZ ;  /* 0x000000160e0e7c10 */ /* 0x008fc8000ff5e0ff */
[----:B--2---:R-:W-:Y:S01]  /*ec40*/  IADD3.X R16, R16, UR13, RZ, P2, !PT ;  /* 0x0000000d10107c10 */ /* 0x004fe200097fe4ff */
[----:B------:R0:W-:Y:S01]  /*ec50*/  STL [R1+0xc], R14 ;  /* 0x00000c0e01007387 */ /* 0x0001e20000100800 */
[----:B------:R-:W-:-:S03]  /*ec60*/  ISETP.GE.U32.AND P2, PT, R14, UR8, PT ;  /* 0x000000080e007c0c */ /* 0x000fc6000bf46070 */
[----:B------:R0:W-:Y:S01]  /*ec70*/  STL [R1+0x8], R16 ;  /* 0x0000081001007387 */ /* 0x0001e20000100800 */
[----:B------:R-:W-:-:S13]  /*ec80*/  ISETP.GE.U32.AND.EX P0, PT, R16, UR9, PT, P2 ;  /* 0x0000000910007c0c */ /* 0x000fda000bf06120 */
[----:B0-----:R-:W-:Y:S05]  /*ec90*/  @P0 BRA `(.L_x_277) ;  /* 0x0000000400500947 */ /* 0x001fea0003800000 */
[----:B------:R-:W-:Y:S01]  /*eca0*/  ULDC.64 UR8, c[0x0][0x628] ;  /* 0x00018a0000087ab9 */ /* 0x000fe20000000a00 */
[----:B------:R-:W0:Y:S01]  /*ecb0*/  S2R R12, SR_CTAID.X ;  /* 0x00000000000c7919 */ /* 0x000e220000002500 */
[----:B------:R-:W-:Y:S01]  /*ecc0*/  ISETP.NE.U32.AND P0, PT, RZ, UR8, PT ;  /* 0x00000008ff007c0c */ /* 0x000fe2000bf05070 */
[----:B------:R-:W-:Y:S01]  /*ecd0*/  ULDC UR10, c[0x0][0x630] ;  /* 0x00018c00000a7ab9 */ /* 0x000fe20000000800 */
[----:B------:R-:W-:Y:S01]  /*ece0*/  IMAD.MOV.U32 R2, RZ, RZ, R14 ;  /* 0x000000ffff027224 */ /* 0x000fe200078e000e */
[----:B------:R-:W1:Y:S01]  /*ecf0*/  S2R R0, SR_CTAID.Y ;  /* 0x0000000000007919 */ /* 0x000e620000002600 */
[----:B------:R-:W-:Y:S01]  /*ed00*/  ISETP.NE.AND.EX P0, PT, RZ, UR9, PT, P0 ;  /* 0x00000009ff007c0c */ /* 0x000fe2000bf05300 */
[----:B------:R-:W-:-:S12]  /*ed10*/  IMAD.MOV.U32 R3, RZ, RZ, R16 ;  /* 0x000000ffff037224 */ /* 0x000fd800078e0010 */
[----:B------:R-:W-:Y:S05]  /*ed20*/  @!P0 BRA `(.L_x_278) ;  /* 0x0000000000288947 */ /* 0x000fea0003800000 */
[----:B------:R-:W-:Y:S02]  /*ed30*/  ULDC UR6, c[0x0][0x634] ;  /* 0x00018d0000067ab9 */ /* 0x000fe40000000800 */
[----:B------:R-:W-:-:S05]  /*ed40*/  IADD3 R7, P0, R14, UR6, RZ ;  /* 0x000000060e077c10 */ /* 0x000fca000ff1e0ff */
[----:B------:R-:W-:-:S04]  /*ed50*/  IMAD.X R13, RZ, RZ, R16, P0 ;  /* 0x000000ffff0d7224 */ /* 0x000fc800000e0610 */
[----:B------:R-:W-:-:S04]  /*ed60*/  IMAD.WIDE.U32 R4, R13, UR8, RZ ;  /* 0x000000080d047c25 */ /* 0x000fc8000f8e00ff */
[----:B------:R-:W-:-:S04]  /*ed70*/  IMAD.WIDE.U32 R4, P0, R7, UR9, R4 ;  /* 0x0000000907047c25 */ /* 0x000fc8000f800004 */
[----:B------:R-:W-:-:S04]  /*ed80*/  IMAD.WIDE.U32 R6, R7, UR8, RZ ;  /* 0x0000000807067c25 */ /* 0x000fc8000f8e00ff */
[----:B------:R-:W-:Y:S01]  /*ed90*/  IMAD.X R3, RZ, RZ, RZ, P0 ;  /* 0x000000ffff037224 */ /* 0x000fe200000e06ff */
[----:B------:R-:W-:Y:S01]  /*eda0*/  IADD3 RZ, P0, R7, R4, RZ ;  /* 0x0000000407ff7210 */ /* 0x000fe20007f1e0ff */
[----:B------:R-:W-:-:S04]  /*edb0*/  IMAD.MOV.U32 R2, RZ, RZ, R5 ;  /* 0x000000ffff027224 */ /* 0x000fc800078e0005 */
[----:B------:R-:W-:-:S08]  /*edc0*/  IMAD.WIDE.U32.X R2, R13, UR9, R2, P0 ;  /* 0x000000090d027c25 */ /* 0x000fd000080e0402 */
.L_x_278:
[--C-:B------:R-:W-:Y:S01]  /*edd0*/  SHF.R.U64 R6, R2, UR10, R3.reuse ;  /* 0x0000000a02067c19 */ /* 0x100fe20008001203 */
[----:B------:R-:W-:Y:S01]  /*ede0*/  ULDC.64 UR8, c[0x0][0x620] ;  /* 0x0001880000087ab9 */ /* 0x000fe20000000a00 */
[----:B------:R-:W-:Y:S01]  /*edf0*/  SHF.R.U32.HI R2, RZ, UR10, R3 ;  /* 0x0000000aff027c19 */ /* 0x000fe20008011603 */
[----:B------:R-:W-:Y:S01]  /*ee00*/  IMAD.MOV.U32 R3, RZ, RZ, R16 ;  /* 0x000000ffff037224 */ /* 0x000fe200078e0010 */
[----:B------:R-:W-:Y:S01]  /*ee10*/  IADD3 R5, P0, RZ, -R6, RZ ;  /* 0x80000006ff057210 */ /* 0x000fe20007f1e0ff */
[----:B------:R-:W-:Y:S01]  /*ee20*/  ULDC UR6, c[0x0][0x150] ;  /* 0x0000540000067ab9 */ /* 0x000fe20000000800 */
[----:B0-----:R-:W-:Y:S01]  /*ee30*/  I2FP.F32.U32 R7, R12 ;  /* 0x0000000c00077245 */ /* 0x001fe20000201000 */
[----:B------:R-:W0:Y:S01]  /*ee40*/  LDC R19, c[0x0][0x144] ;  /* 0x00005100ff137b82 */ /* 0x000e220000000800 */
[----:B------:R-:W-:Y:S01]  /*ee50*/  ULDC.64 UR10, c[0x0][0x640] ;  /* 0x00019000000a7ab9 */ /* 0x000fe20000000a00 */
[----:B------:R-:W-:Y:S01]  /*ee60*/  IMAD.X R2, RZ, RZ, ~R2, P0 ;  /* 0x000000ffff027224 */ /* 0x000fe200000e0e02 */
[----:B------:R-:W-:-:S03]  /*ee70*/  ISETP.NE.U32.AND P0, PT, RZ, UR10, PT ;  /* 0x0000000aff007c0c */ /* 0x000fc6000bf05070 */
[----:B------:R-:W-:Y:S01]  /*ee80*/  IMAD R4, R2, UR8, RZ ;  /* 0x0000000802047c24 */ /* 0x000fe2000f8e02ff */
[----:B------:R-:W-:Y:S01]  /*ee90*/  ISETP.NE.AND.EX P0, PT, RZ, UR11, PT, P0 ;  /* 0x0000000bff007c0c */ /* 0x000fe2000bf05300 */
[----:B------:R-:W-:Y:S01]  /*eea0*/  IMAD.MOV.U32 R2, RZ, RZ, R14 ;  /* 0x000000ffff027224 */ /* 0x000fe200078e000e */
[----:B------:R-:W2:Y:S03]  /*eeb0*/  LDC R13, c[0x0][0x148] ;  /* 0x00005200ff0d7b82 */ /* 0x000ea60000000800 */
[----:B------:R-:W-:Y:S01]  /*eec0*/  IMAD.WIDE.U32 R2, R5, UR8, R2 ;  /* 0x0000000805027c25 */ /* 0x000fe2000f8e0002 */
[----:B------:R-:W-:-:S03]  /*eed0*/  ULDC UR8, c[0x0][0x154] ;  /* 0x0000550000087ab9 */ /* 0x000fc60000000800 */
[----:B------:R-:W-:Y:S02]  /*eee0*/  IMAD R5, R5, UR9, R4 ;  /* 0x0000000905057c24 */ /* 0x000fe4000f8e0204 */
[----:B------:R-:W-:Y:S01]  /*eef0*/  FMUL R4, R7, UR6 ;  /* 0x0000000607047c20 */ /* 0x000fe20008400000 */
[----:B------:R-:W-:Y:S01]  /*ef00*/  ULDC UR6, c[0x0][0x618] ;  /* 0x0001860000067ab9 */ /* 0x000fe20000000800 */
[----:B------:R-:W-:Y:S01]  /*ef10*/  ULDC UR9, c[0x0][0x608] ;  /* 0x0001820000097ab9 */ /* 0x000fe20000000800 */
[----:B------:R-:W-:-:S03]  /*ef20*/  IMAD.IADD R3, R3, 0x1, R5 ;  /* 0x0000000103037824 */ /* 0x000fc600078e0205 */
[----:B------:R-:W3:Y:S02]  /*ef30*/  F2I.U32.TRUNC.NTZ R4, R4 ;  /* 0x0000000400047305 */ /* 0x000ee4000020f000 */
[----:B------:R-:W-:Y:S02]  /*ef40*/  SHF.R.U64 R7, R2, UR6, R3 ;  /* 0x0000000602077c19 */ /* 0x000fe40008001203 */
[----:B-1----:R-:W-:-:S05]  /*ef50*/  I2FP.F32.U32 R2, R0 ;  /* 0x0000000000027245 */ /* 0x002fca0000201000 */
[----:B------:R-:W-:Y:S01]  /*ef60*/  FMUL R5, R2, UR8 ;  /* 0x0000000802057c20 */ /* 0x000fe20008400000 */
[----:B------:R-:W-:Y:S01]  /*ef70*/  SHF.R.U32.HI R2, RZ, UR6, R3 ;  /* 0x00000006ff027c19 */ /* 0x000fe20008011603 */
[----:B------:R-:W-:Y:S02]  /*ef80*/  ULDC UR6, c[0x0][0x658] ;  /* 0x0001960000067ab9 */ /* 0x000fe40000000800 */
[----:B------:R1:W4:Y:S01]  /*ef90*/  F2I.U32.TRUNC.NTZ R16, R5 ;  /* 0x0000000500107305 */ /* 0x000322000020f000 */
[----:B------:R-:W-:Y:S01]  /*efa0*/  SHF.R.U64 R15, R7, UR9, R2 ;  /* 0x00000009070f7c19 */ /* 0x000fe20008001202 */
[----:B---3--:R-:W-:Y:S01]  /*efb0*/  IMAD.MOV R4, RZ, RZ, -R4 ;  /* 0x000000ffff047224 */ /* 0x008fe200078e0a04 */
[----:B------:R-:W-:-:S03]  /*efc0*/  SHF.R.U32.HI R2, RZ, UR9, R2 ;  /* 0x00000009ff027c19 */ /* 0x000fc60008011602 */
[----:B0-----:R-:W-:Y:S01]  /*efd0*/  IMAD R12, R19, R4, R12 ;  /* 0x00000004130c7224 */ /* 0x001fe200078e020c */
[--C-:B------:R-:W-:Y:S02]  /*efe0*/  SHF.R.U64 R14, R15, UR6, R2.reuse ;  /* 0x000000060f0e7c19 */ /* 0x100fe40008001202 */
[----:B------:R-:W-:-:S03]  /*eff0*/  SHF.R.U32.HI R17, RZ, UR6, R2 ;  /* 0x00000006ff117c19 */ /* 0x000fc60008011602 */
[----:B------:R-:W-:Y:S02]  /*f000*/  IMAD.MOV.U32 R2, RZ, RZ, R14 ;  /* 0x000000ffff027224 */ /* 0x000fe400078e000e */
[----:B------:R-:W-:Y:S01]  /*f010*/  IMAD.MOV.U32 R3, RZ, RZ, R17 ;  /* 0x000000ffff037224 */ /* 0x000fe200078e0011 */
[----:B-12-4-:R-:W-:Y:S06]  /*f020*/  @!P0 BRA `(.L_x_279) ;  /* 0x0000000000288947 */ /* 0x016fec0003800000 */
[----:B------:R-:W-:Y:S02]  /*f030*/  ULDC UR6, c[0x0][0x64c] ;  /* 0x0001930000067ab9 */ /* 0x000fe40000000800 */
[----:B------:R-:W-:-:S05]  /*f040*/  IADD3 R3, P0, R14, UR6, RZ ;  /* 0x000000060e037c10 */ /* 0x000fca000ff1e0ff */
[----:B------:R-:W-:-:S04]  /*f050*/  IMAD.X R17, RZ, RZ, R17, P0 ;  /* 0x000000ffff117224 */ /* 0x000fc800000e0611 */
[----:B------:R-:W-:-:S04]  /*f060*/  IMAD.WIDE.U32 R4, R17, UR10, RZ ;  /* 0x0000000a11047c25 */ /* 0x000fc8000f8e00ff */
[----:B------:R-:W-:-:S04]  /*f070*/  IMAD.WIDE.U32 R4, P0, R3, UR11, R4 ;  /* 0x0000000b03047c25 */ /* 0x000fc8000f800004 */
[----:B------:R-:W-:-:S04]  /*f080*/  IMAD.WIDE.U32 R2, R3, UR10, RZ ;  /* 0x0000000a03027c25 */ /* 0x000fc8000f8e00ff */
[----:B------:R-:W-:Y:S01]  /*f090*/  IMAD.MOV.U32 R2, RZ, RZ, R5 ;  /* 0x000000ffff027224 */ /* 0x000fe200078e0005 */
[----:B------:R-:W-:Y:S01]  /*f0a0*/  IADD3 RZ, P1, R3, R4, RZ ;  /* 0x0000000403ff7210 */ /* 0x000fe20007f3e0ff */
[----:B------:R-:W-:-:S04]  /*f0b0*/  IMAD.X R3, RZ, RZ, RZ, P0 ;  /* 0x000000ffff037224 */ /* 0x000fc800000e06ff */
[----:B------:R-:W-:-:S08]  /*f0c0*/  IMAD.WIDE.U32.X R2, R17, UR11, R2, P1 ;  /* 0x0000000b11027c25 */ /* 0x000fd000088e0402 */
.L_x_279:
[----:B------:R-:W-:Y:S01]  /*f0d0*/  ULDC UR6, c[0x0][0x648] ;  /* 0x0001920000067ab9 */ /* 0x000fe20000000800 */
[----:B------:R-:W-:Y:S01]  /*f0e0*/  LOP3.LUT R15, R15, UR20, RZ, 0xc0, !PT ;  /* 0x000000140f0f7c12 */ /* 0x000fe2000f8ec0ff */
[----:B------:R-:W-:Y:S01]  /*f0f0*/  IMAD.MOV R16, RZ, RZ, -R16 ;  /* 0x000000ffff107224 */ /* 0x000fe200078e0a10 */
[----:B------:R-:W-:Y:S01]  /*f100*/  SHF.R.U64 R2, R2, UR6, R3 ;  /* 0x0000000602027c19 */ /* 0x000fe20008001203 */
[----:B------:R-:W-:Y:S01]  /*f110*/  ULDC UR6, c[0x0][0x638] ;  /* 0x00018e0000067ab9 */ /* 0x000fe20000000800 */
[----:B------:R-:W-:Y:S01]  /*f120*/  LOP3.LUT R7, R7, UR4, RZ, 0xc0, !PT ;  /* 0x0000000407077c12 */ /* 0x000fe2000f8ec0ff */
[----:B------:R-:W-:Y:S01]  /*f130*/  @P4 IMAD R12, R13, R16, R0 ;  /* 0x000000100d0c4224 */ /* 0x000fe200078e0200 */
[----:B------:R-:W-:Y:S01]  /*f140*/  ULDC UR8, c[0x0][0x610] ;  /* 0x0001840000087ab9 */ /* 0x000fe20000000800 */
[----:B------:R-:W-:Y:S02]  /*f150*/  IMAD.MOV R3, RZ, RZ, -R2 ;  /* 0x000000ffff037224 */ /* 0x000fe400078e0a02 */
[----:B------:R-:W-:-:S02]  /*f160*/  IMAD R5, R2, UR5, R15 ;  /* 0x0000000502057c24 */ /* 0x000fc4000f8e020f */
[----:B------:R-:W-:Y:S01]  /*f170*/  IMAD R14, R3, UR6, R14 ;  /* 0x00000006030e7c24 */ /* 0x000fe2000f8e020e */
[----:B------:R-:W-:Y:S01]  /*f180*/  ULDC UR6, c[0x0][0x600] ;  /* 0x0001800000067ab9 */ /* 0x000fe20000000800 */
[----:B------:R-:W-:Y:S02]  /*f190*/  IMAD R5, R5, UR8, R12 ;  /* 0x0000000805057c24 */ /* 0x000fe4000f8e020c */
[----:B------:R-:W-:Y:S02]  /*f1a0*/  IMAD R14, R14, UR6, R7 ;  /* 0x000000060e0e7c24 */ /* 0x000fe4000f8e0207 */
[----:B------:R-:W-:-:S03]  /*f1b0*/  IMAD.MOV.U32 R0, RZ, RZ, 0x1 ;  /* 0x00000001ff007424 */ /* 0x000fc600078e00ff */
[----:B------:R-:W-:Y:S02]  /*f1c0*/  SEL R12, R14, R5, !P4 ;  /* 0x000000050e0c7207 */ /* 0x000fe40006000000 */
[----:B------:R-:W-:-:S07]  /*f1d0*/  SEL R5, R5, R14, !P4 ;  /* 0x0000000e05057207 */ /* 0x000fce0006000000 */
.L_x_277:
[----:B------:R-:W-:Y:S05]  /*f1e0*/  BSYNC B1 ;  /* 0x0000000000017941 */ /* 0x000fea0003800000 */
.L_x_276:
[----:B------:R-:W-:-:S13]  /*f1f0*/  LOP3.LUT P0, RZ, R0, 0xff, RZ, 0xc0, !PT ;  /* 0x000000ff00ff7812 */ /* 0x000fda000780c0ff */
[----:B------:R-:W-:Y:S05]  /*f200*/  @P0 BRA `(.L_x_280) ;  /* 0xfffffff4001c0947 */ /* 0x000fea000383ffff */
[----:B------:R-:W-:Y:S05]  /*f210*/  BSYNC B0 ;  /* 0x0000000000007941 */ /* 0x000fea0003800000 */
.L_x_269:
[----:B------:R-:W-:-:S03]  /*f220*/  UMOV UR6, 0xffffffff ;  /* 0xffffffff00067882 */ /* 0x000fc60000000000 */
[----:B------:R-:W-:Y:S05]  /*f230*/  BRA.DIV UR6, `(.L_x_281) ;  /* 0x0000000606207947 */ /* 0x000fea000b800000 */
[----:B------:R-:W-:-:S13]  /*f240*/  ELECT P0, URZ, PT ;  /* 0x00000000003f782f */ /* 0x000fda0003800000 */
.L_x_295:
[----:B------:R-:W-:Y:S04]  /*f250*/  BSSY B0, `(.L_x_282) ;  /* 0x000002c000007945 */ /* 0x000fe80003800000 */
[----:B------:R-:W-:Y:S05]  /*f260*/  @!P0 BRA `(.L_x_283) ;  /* 0x0000000000a88947 */ /* 0x000fea0003800000 */
[----:B------:R-:W-:-:S04]  /*f270*/  ULOP3.LUT UR6, UR7, 0x2, URZ, 0xfc, !UPT ;  /* 0x0000000207067892 */ /* 0x000fc8000f8efc3f */
[----:B------:R-:W-:-:S06]  /*f280*/  UISETP.NE.AND UP0, UPT, UR6, 0x3, UPT ;  /* 0x000000030600788c */ /* 0x000fcc000bf05270 */
[----:B------:R-:W-:-:S13]  /*f290*/  PLOP3.LUT P0, PT, PT, PT, UP0, 0x80, 0x0 ;  /* 0x000000000000781c */ /* 0x000fda0003f0f008 */
[----:B------:R-:W-:Y:S05]  /*f2a0*/  @!P0 BRA `(.L_x_284) ;  /* 0x0000000000048947 */ /* 0x000fea0003800000 */
[----:B------:R-:W-:Y:S01]  /*f2b0*/  BPT.TRAP 0x1 ;  /* 0x000000040000795c */ /* 0x000fe20000300000 */
.L_x_284:
[----:B------:R-:W0:Y:S01]  /*f2c0*/  S2R R3, SR_CgaCtaId ;  /* 0x0000000000037919 */ /* 0x000e220000008800 */
[----:B------:R-:W-:Y:S02]  /*f2d0*/  MOV R0, 0x400 ;  /* 0x0000040000007802 */ /* 0x000fe40000000f00 */
[----:B------:R-:W-:Y:S02]  /*f2e0*/  SHF.L.U32 R2, R11, 0x1f, RZ ;  /* 0x0000001f0b027819 */ /* 0x000fe400000006ff */
[----:B0-----:R-:W-:-:S05]  /*f2f0*/  LEA R3, R3, R0, 0x18 ;  /* 0x0000000003037211 */ /* 0x001fca00078ec0ff */
[----:B------:R-:W-:-:S04]  /*f300*/  VIADD R3, R3, 0x20 ;  /* 0x0000002003037836 */ /* 0x000fc80000000000 */
[C---:B------:R-:W-:Y:S02]  /*f310*/  IMAD R5, R10.reuse, 0x8, R3 ;  /* 0x000000080a057824 */ /* 0x040fe400078e0203 */
[----:B------:R-:W-:Y:S02]  /*f320*/  VIADD R10, R10, 0x1 ;  /* 0x000000010a0a7836 */ /* 0x000fe40000000000 */
[----:B------:R-:W0:Y:S03]  /*f330*/  SYNCS.PHASECHK.TRANS64.TRYWAIT P0, [R5+URZ], R2 ;  /* 0x00000002050075a7 */ /* 0x000e26000800017f */
[----:B------:R-:W-:-:S04]  /*f340*/  ISETP.NE.AND P1, PT, R10, 0x4, PT ;  /* 0x000000040a00780c */ /* 0x000fc80003f25270 */
[----:B------:R-:W-:Y:S02]  /*f350*/  SEL R0, RZ, 0x1, P1 ;  /* 0x00000001ff007807 */ /* 0x000fe40000800000 */
[----:B------:R-:W-:Y:S02]  /*f360*/  SEL R10, R10, RZ, P1 ;  /* 0x000000ff0a0a7207 */ /* 0x000fe40000800000 */
[----:B------:R-:W-:-:S03]  /*f370*/  LOP3.LUT R11, R11, R0, RZ, 0x3c, !PT ;  /* 0x000000000b0b7212 */ /* 0x000fc600078e3cff */
[----:B------:R-:W-:Y:S01]  /*f380*/  IMAD R7, R10, 0x8, R3 ;  /* 0x000000080a077824 */ /* 0x000fe200078e0203 */
[----:B------:R-:W-:Y:S01]  /*f390*/  SHF.L.U32 R4, R11, 0x1f, RZ ;  /* 0x0000001f0b047819 */ /* 0x000fe200000006ff */
[----:B0-----:R-:W-:Y:S06]  /*f3a0*/  @!P0 BRA `(.L_x_285) ;  /* 0x0000000000e48947 */ /* 0x001fec0003800000 */
.L_x_296:
[----:B------:R-:W1:Y:S01]  /*f3b0*/  SYNCS.PHASECHK.TRANS64.TRYWAIT P0, [R7+URZ], R4 ;  /* 0x00000004070075a7 */ /* 0x000e62000800017f */
[----:B------:R-:W-:-:S05]  /*f3c0*/  VIADD R0, R10, 0x1 ;  /* 0x000000010a007836 */ /* 0x000fca0000000000 */
[----:B------:R-:W-:-:S04]  /*f3d0*/  ISETP.NE.AND P1, PT, R0, 0x4, PT ;  /* 0x000000040000780c */ /* 0x000fc80003f25270 */
[----:B0-----:R-:W-:Y:S02]  /*f3e0*/  SEL R2, RZ, 0x1, P1 ;  /* 0x00000001ff027807 */ /* 0x001fe40000800000 */
[----:B------:R-:W-:Y:S02]  /*f3f0*/  SEL R0, R0, RZ, P1 ;  /* 0x000000ff00007207 */ /* 0x000fe40000800000 */
[----:B------:R-:W-:-:S03]  /*f400*/  LOP3.LUT R11, R11, R2, RZ, 0x3c, !PT ;  /* 0x000000020b0b7212 */ /* 0x000fc600078e3cff */
[----:B------:R-:W-:Y:S01]  /*f410*/  IMAD R6, R0, 0x8, R3 ;  /* 0x0000000800067824 */ /* 0x000fe200078e0203 */
[----:B------:R-:W-:Y:S01]  /*f420*/  SHF.L.U32 R5, R11, 0x1f, RZ ;  /* 0x0000001f0b057819 */ /* 0x000fe200000006ff */
[----:B-1----:R-:W-:Y:S06]  /*f430*/  @!P0 BRA `(.L_x_286) ;  /* 0x0000000000d48947 */ /* 0x002fec0003800000 */
.L_x_297:
[----:B------:R-:W1:Y:S01]  /*f440*/  SYNCS.PHASECHK.TRANS64.TRYWAIT P0, [R6+URZ], R5 ;  /* 0x00000005060075a7 */ /* 0x000e62000800017f */
[----:B------:R-:W-:-:S05]  /*f450*/  VIADD R0, R0, 0x1 ;  /* 0x0000000100007836 */ /* 0x000fca0000000000 */
[----:B------:R-:W-:-:S04]  /*f460*/  ISETP.NE.AND P1, PT, R0, 0x4, PT ;  /* 0x000000040000780c */ /* 0x000fc80003f25270 */
[----:B------:R-:W-:Y:S02]  /*f470*/  SEL R2, RZ, 0x1, P1 ;  /* 0x00000001ff027807 */ /* 0x000fe40000800000 */
[----:B------:R-:W-:Y:S02]  /*f480*/  SEL R0, R0, RZ, P1 ;  /* 0x000000ff00007207 */ /* 0x000fe40000800000 */
[----:B------:R-:W-:Y:S01]  /*f490*/  LOP3.LUT R2, R11, R2, RZ, 0x3c, !PT ;  /* 0x000000020b027212 */ /* 0x000fe200078e3cff */
[----:B-1----:R-:W-:Y:S06]  /*f4a0*/  @!P0 BRA `(.L_x_287) ;  /* 0x0000000000cc8947 */ /* 0x002fec0003800000 */
.L_x_298:
[----:B------:R-:W-:Y:S01]  /*f4b0*/  IMAD R3, R0, 0x8, R3 ;  /* 0x0000000800037824 */ /* 0x000fe200078e0203 */
[----:B------:R-:W-:-:S07]  /*f4c0*/  SHF.L.U32 R0, R2, 0x1f, RZ ;  /* 0x0000001f02007819 */ /* 0x000fce00000006ff */
.L_x_288:
[----:B--2---:R2:W3:Y:S02]  /*f4d0*/  SYNCS.PHASECHK.TRANS64.TRYWAIT P0, [R3+URZ], R0 ;  /* 0x00000000030075a7 */ /* 0x0044e4000800017f */
[----:B---3--:R-:W-:Y:S05]  /*f4e0*/  @!P0 NANOSLEEP.SYNCS 0x989680 ;  /* 0x009896800000895d */ /* 0x008fea0003900000 */
[----:B------:R-:W3:Y:S02]  /*f4f0*/  @!P0 SYNCS.PHASECHK.TRANS64 P0, [R3+URZ], R0 ;  /* 0x00000000030085a7 */ /* 0x000ee4000800007f */
[----:B---3--:R-:W-:Y:S05]  /*f500*/  @!P0 BRA `(.L_x_288) ;  /* 0xfffffffc00f08947 */ /* 0x008fea000383ffff */
.L_x_283:
[----:B------:R-:W-:Y:S05]  /*f510*/  BSYNC B0 ;  /* 0x0000000000007941 */ /* 0x000fea0003800000 */
.L_x_282:
[----:B------:R-:W-:Y:S05]  /*f520*/  EXIT ;  /* 0x000000000000794d */ /* 0x000fea0003800000 */
.L_x_21:
[----:B-1----:R-:W-:-:S04]  /*f530*/  IMAD.U32 R3, RZ, RZ, UR12 ;  /* 0x0000000cff037e24 */ /* 0x002fc8000f8e00ff */
[----:B------:R1:W2:Y:S03]  /*f540*/  SYNCS.PHASECHK.TRANS64.TRYWAIT P0, [R3+URZ], R0 ;  /* 0x00000000030075a7 */ /* 0x0002a6000800017f */
[----:B--2---:R-:W-:Y:S05]  /*f550*/  @!P0 NANOSLEEP.SYNCS 0x989680 ;  /* 0x009896800000895d */ /* 0x004fea0003900000 */
[----:B------:R-:W2:Y:S02]  /*f560*/  @!P0 SYNCS.PHASECHK.TRANS64 P0, [R3+URZ], R0 ;  /* 0x00000000030085a7 */ /* 0x000ea4000800007f */
[----:B--2---:R-:W-:Y:S05]  /*f570*/  @!P0 BRA `(.L_x_21) ;  /* 0xfffffffc00ec8947 */ /* 0x004fea000383ffff */
[----:B------:R-:W-:Y:S05]  /*f580*/  BRA `(.L_x_20) ;  /* 0xffffff2400b47947 */ /* 0x000fea000383ffff */
.L_x_27:
[----:B-1----:R-:W-:-:S04]  /*f590*/  IMAD.U32 R226, RZ, RZ, UR14 ;  /* 0x0000000effe27e24 */ /* 0x002fc8000f8e00ff */
[----:B------:R1:W2:Y:S03]  /*f5a0*/  SYNCS.PHASECHK.TRANS64.TRYWAIT P0, [R226+URZ], R225 ;  /* 0x000000e1e20075a7 */ /* 0x0002a6000800017f */
[----:B--2---:R-:W-:Y:S05]  /*f5b0*/  @!P0 NANOSLEEP.SYNCS 0x989680 ;  /* 0x009896800000895d */ /* 0x004fea0003900000 */
[----:B------:R-:W2:Y:S02]  /*f5c0*/  @!P0 SYNCS.PHASECHK.TRANS64 P0, [R226+URZ], R225 ;  /* 0x000000e1e20085a7 */ /* 0x000ea4000800007f */
[----:B--2---:R-:W-:Y:S05]  /*f5d0*/  @!P0 BRA `(.L_x_27) ;  /* 0xfffffffc00ec8947 */ /* 0x004fea000383ffff */
[----:B------:R-:W-:Y:S05]  /*f5e0*/  BRA `(.L_x_26) ;  /* 0xffffff4000907947 */ /* 0x000fea000383ffff */
.L_x_270:
[----:B------:R-:W-:Y:S01]  /*f5f0*/  BSSY B1, `(.L_x_289) ;  /* 0x0000006000017945 */ /* 0x000fe20003800000 */
[----:B------:R-:W-:-:S07]  /*f600*/  IMAD.MOV.U32 R0, RZ, RZ, -0x1 ;  /* 0xffffffffff007424 */ /* 0x000fce00078e00ff */
[----:B------:R-:W-:Y:S05]  /*f610*/  WARPSYNC.COLLECTIVE R0, `(.L_x_290) ;  /* 0x00000000000c7348 */ /* 0x000fea0003c00000 */
[----:B------:R-:W-:Y:S02]  /*f620*/  ELECT P0, UR62, PT ;  /* 0x00000000003e782f */ /* 0x000fe40003800000 */
[----:B------:R-:W-:Y:S01]  /*f630*/  MOV R0, UR62 ;  /* 0x0000003e00007c02 */ /* 0x000fe20008000f00 */
[----:B------:R-:W-:Y:S10]  /*f640*/  ENDCOLLECTIVE ;  /* 0x000000000000791b */ /* 0x000ff40003800000 */
.L_x_290:
[----:B------:R-:W-:Y:S05]  /*f650*/  BSYNC B1 ;  /* 0x0000000000017941 */ /* 0x000fea0003800000 */
.L_x_289:
[----:B------:R-:W-:Y:S05]  /*f660*/  BRA `(.L_x_291) ;  /* 0xfffffff000107947 */ /* 0x000fea000383ffff */
.L_x_273:
[----:B0-----:R0:W2:Y:S02]  /*f670*/  SYNCS.PHASECHK.TRANS64.TRYWAIT P0, [R14+URZ+0x20], R3 ;  /* 0x000020030e0075a7 */ /* 0x0010a4000800017f */
[----:B--2---:R-:W-:Y:S05]  /*f680*/  @!P0 NANOSLEEP.SYNCS 0x989680 ;  /* 0x009896800000895d */ /* 0x004fea0003900000 */
[----:B------:R-:W2:Y:S02]  /*f690*/  @!P0 SYNCS.PHASECHK.TRANS64 P0, [R14+URZ+0x20], R3 ;  /* 0x000020030e0085a7 */ /* 0x000ea4000800007f */
[----:B--2---:R-:W-:Y:S05]  /*f6a0*/  @!P0 BRA `(.L_x_273) ;  /* 0xfffffffc00f08947 */ /* 0x004fea000383ffff */
[----:B------:R-:W-:Y:S05]  /*f6b0*/  BRA `(.L_x_292) ;  /* 0xfffffff000507947 */ /* 0x000fea000383ffff */
.L_x_281:
[----:B------:R-:W-:Y:S01]  /*f6c0*/  BSSY B0, `(.L_x_293) ;  /* 0x0000006000007945 */ /* 0x000fe20003800000 */
[----:B------:R-:W-:-:S07]  /*f6d0*/  IMAD.MOV.U32 R0, RZ, RZ, -0x1 ;  /* 0xffffffffff007424 */ /* 0x000fce00078e00ff */
[----:B------:R-:W-:Y:S05]  /*f6e0*/  WARPSYNC.COLLECTIVE R0, `(.L_x_294) ;  /* 0x00000000000c7348 */ /* 0x000fea0003c00000 */
[----:B------:R-:W-:Y:S02]  /*f6f0*/  ELECT P0, UR62, PT ;  /* 0x00000000003e782f */ /* 0x000fe40003800000 */
[----:B------:R-:W-:Y:S01]  /*f700*/  MOV R0, UR62 ;  /* 0x0000003e00007c02 */ /* 0x000fe20008000f00 */
[----:B------:R-:W-:Y:S10]  /*f710*/  ENDCOLLECTIVE ;  /* 0x000000000000791b */ /* 0x000ff40003800000 */
.L_x_294:
[----:B------:R-:W-:Y:S05]  /*f720*/  BSYNC B0 ;  /* 0x0000000000007941 */ /* 0x000fea0003800000 */
.L_x_293:
[----:B------:R-:W-:Y:S05]  /*f730*/  BRA `(.L_x_295) ;  /* 0xfffffff800c47947 */ /* 0x000fea000383ffff */
.L_x_285:
[----:B0-----:R0:W1:Y:S02]  /*f740*/  SYNCS.PHASECHK.TRANS64.TRYWAIT P0, [R5+URZ], R2 ;  /* 0x00000002050075a7 */ /* 0x001064000800017f */
[----:B-1----:R-:W-:Y:S05]  /*f750*/  @!P0 NANOSLEEP.SYNCS 0x989680 ;  /* 0x009896800000895d */ /* 0x002fea0003900000 */
[----:B------:R-:W1:Y:S02]  /*f760*/  @!P0 SYNCS.PHASECHK.TRANS64 P0, [R5+URZ], R2 ;  /* 0x00000002050085a7 */ /* 0x000e64000800007f */
[----:B-1----:R-:W-:Y:S05]  /*f770*/  @!P0 BRA `(.L_x_285) ;  /* 0xfffffffc00f08947 */ /* 0x002fea000383ffff */
[----:B------:R-:W-:Y:S05]  /*f780*/  BRA `(.L_x_296) ;  /* 0xfffffffc00087947 */ /* 0x000fea000383ffff */
.L_x_286:
[----:B0-----:R0:W1:Y:S02]  /*f790*/  SYNCS.PHASECHK.TRANS64.TRYWAIT P0, [R7+URZ], R4 ;  /* 0x00000004070075a7 */ /* 0x001064000800017f */
[----:B-1----:R-:W-:Y:S05]  /*f7a0*/  @!P0 NANOSLEEP.SYNCS 0x989680 ;  /* 0x009896800000895d */ /* 0x002fea0003900000 */
[----:B------:R-:W1:Y:S02]  /*f7b0*/  @!P0 SYNCS.PHASECHK.TRANS64 P0, [R7+URZ], R4 ;  /* 0x00000004070085a7 */ /* 0x000e64000800007f */
[----:B-1----:R-:W-:Y:S05]  /*f7c0*/  @!P0 BRA `(.L_x_286) ;  /* 0xfffffffc00f08947 */ /* 0x002fea000383ffff */
[----:B------:R-:W-:Y:S05]  /*f7d0*/  BRA `(.L_x_297) ;  /* 0xfffffffc00187947 */ /* 0x000fea000383ffff */
.L_x_287:
[----:B-1----:R1:W2:Y:S02]  /*f7e0*/  SYNCS.PHASECHK.TRANS64.TRYWAIT P0, [R6+URZ], R5 ;  /* 0x00000005060075a7 */ /* 0x0022a4000800017f */
[----:B--2---:R-:W-:Y:S05]  /*f7f0*/  @!P0 NANOSLEEP.SYNCS 0x989680 ;  /* 0x009896800000895d */ /* 0x004fea0003900000 */
[----:B------:R-:W2:Y:S02]  /*f800*/  @!P0 SYNCS.PHASECHK.TRANS64 P0, [R6+URZ], R5 ;  /* 0x00000005060085a7 */ /* 0x000ea4000800007f */
[----:B--2---:R-:W-:Y:S05]  /*f810*/  @!P0 BRA `(.L_x_287) ;  /* 0xfffffffc00f08947 */ /* 0x004fea000383ffff */
[----:B------:R-:W-:Y:S05]  /*f820*/  BRA `(.L_x_298) ;  /* 0xfffffffc00207947 */ /* 0x000fea000383ffff */
.L_x_299:
[----:B------:R-:W-:-:S00]  /*f830*/  BRA `(.L_x_299) ;  /* 0xfffffffc00fc7947 */ /* 0x000fc0000383ffff */
[----:B------:R-:W-:-:S00]  /*f840*/  NOP ;  /* 0x0000000000007918 */ /* 0x000fc00000000000 */
        /* <DEDUP_REMOVED lines=11> */
.L_x_300:


//--------------------- .nv.shared._ZN7cutlass13device_kernelINS_4gemm6kernel13GemmUniversalIN4cute5tupleIJiiiiEEENS1_10collective13CollectiveMmaINS1_37MainloopSm90TmaGmmaWarpSpecializedFP8ILi4ENS5_IJNS4_1CILi2EEENSA_ILi1EEESC_EEENS1_35KernelTmaWarpSpecializedCooperativeEEENS5_IJNSA_ILi256EEENSA_ILi112EEENSA_ILi128EEEEEENS_12float_e4m3_tENS5_IJlSC_lEEESK_SL_NS4_8TiledMMAINS4_8MMA_AtomIJNS4_4SM904GMMA30MMA_64x16x32_F32E4M3E4M3_SS_TNILNSP_7ScaleInE1ELSR_1EEEEEENS4_6LayoutISD_NS5_IJSC_NSA_ILi0EEESV_EEEEENS5_IJNS4_10UnderscoreESY_SY_EEEEENS4_13SM90_TMA_LOADENS4_14ComposedLayoutINS4_7SwizzleILi3ELi4ELi3EEENS4_18smem_ptr_flag_bitsILi8EEENSU_INS5_IJNSA_ILi8EEESI_EEENS5_IJSI_SC_EEEEEEEvNS4_8identityENS4_23SM90_TMA_LOAD_MULTICASTES1B_vS1C_EENS_8epilogue10collective6detail29Sm90TmaWarpSpecializedAdapterINS1G_15DefaultEpilogueISK_SL_SL_NS1F_6thread17LinearCombinationISK_Li1EffLNS1K_9ScaleType4KindE0ELNS_15FloatRoundStyleE2ESK_EENS1_15EpilogueDefaultEEEEEvvEEEEvNT_6ParamsE --------------------------
	.section	.nv.shared._ZN7cutlass13device_kernelINS_4gemm6kernel13GemmUniversalIN4cute5tupleIJiiiiEEENS1_10collective13CollectiveMmaINS1_37MainloopSm90TmaGmmaWarpSpecializedFP8ILi4ENS5_IJNS4_1CILi2EEENSA_ILi1EEESC_EEENS1_35KernelTmaWarpSpecializedCooperativeEEENS5_IJNSA_ILi256EEENSA_ILi112EEENSA_ILi128EEEEEENS_12float_e4m3_tENS5_IJlSC_lEEESK_SL_NS4_8TiledMMAINS4_8MMA_AtomIJNS4_4SM904GMMA30MMA_64x16x32_F32E4M3E4M3_SS_TNILNSP_7ScaleInE1ELSR_1EEEEEENS4_6LayoutISD_NS5_IJSC_NSA_ILi0EEESV_EEEEENS5_IJNS4_10UnderscoreESY_SY_EEEEENS4_13SM90_TMA_LOADENS4_14ComposedLayoutINS4_7SwizzleILi3ELi4ELi3EEENS4_18smem_ptr_flag_bitsILi8EEENSU_INS5_IJNSA_ILi8EEESI_EEENS5_IJSI_SC_EEEEEEEvNS4_8identityENS4_23SM90_TMA_LOAD_MULTICASTES1B_vS1C_EENS_8epilogue10collective6detail29Sm90TmaWarpSpecializedAdapterINS1G_15DefaultEpilogueISK_SL_SL_NS1F_6thread17LinearCombinationISK_Li1EffLNS1K_9ScaleType4KindE0ELNS_15FloatRoundStyleE2ESK_EENS1_15EpilogueDefaultEEEEEvvEEEEvNT_6ParamsE,"aw",@nobits
	.sectionflags	@""
	.align	16
	.zero		1024


//--------------------- .nv.shared.reserved.0     --------------------------
	.section	.nv.shared.reserved.0,"aw",@nobits
	.weak		__nv_reservedSMEM_offset_0_alias
	.size		__nv_reservedSMEM_offset_0_alias, 0, 0
	.other		__nv_reservedSMEM_offset_0_alias,@"STO_CUDA_RESERVED_SHARED STV_DEFAULT"
__nv_reservedSMEM_offset_0_alias:
	.zero		0


//--------------------- .nv.global                --------------------------
	.section	.nv.global,"aw",@nobits
.nv.global:
	.type		_ZN40_INTERNAL_b408acf7_4_k_cu_396bf802_156044cute1_E,@object
	.size		_ZN40_INTERNAL_b408acf7_4_k_cu_396bf802_156044cute1_E,(_ZN40_INTERNAL_b408acf7_4_k_cu_396bf802_156044cuda3std3__45__cpo6cbeginE - _ZN40_INTERNAL_b408acf7_4_k_cu_396bf802_156044cute1_E)
_ZN40_INTERNAL_b408acf7_4_k_cu_396bf802_156044cute1_E:
	.zero		1
	.type		_ZN40_INTERNAL_b408acf7_4_k_cu_396bf802_156044cuda3std3__45__cpo6cbeginE,@object
	.size		_ZN40_INTERNAL_b408acf7_4_k_cu_396bf802_156044cuda3std3__45__cpo6cbeginE,(_ZN40_INTERNAL_b408acf7_4_k_cu_396bf802_156044cuda3std3__48in_placeE - _ZN40_INTERNAL_b408acf7_4_k_cu_396bf802_156044cuda3std3__45__cpo6cbeginE)
_ZN40_INTERNAL_b408acf7_4_k_cu_396bf802_156044cuda3std3__45__cpo6cbeginE:
	.zero		1
	.type		_ZN40_INTERNAL_b408acf7_4_k_cu_396bf802_156044cuda3std3__48in_placeE,@object
	.size		_ZN40_INTERNAL_b408acf7_4_k_cu_396bf802_156044cuda3std3__48in_placeE,(_ZN40_INTERNAL_b408acf7_4_k_cu_396bf802_156044cuda3std6ranges3__45__cpo9iter_moveE - _ZN40_INTERNAL_b408acf7_4_k_cu_396bf802_156044cuda3std3__48in_placeE)
_ZN40_INTERNAL_b408acf7_4_k_cu_396bf802_156044cuda3std3__48in_placeE:
	.zero		1
	.type		_ZN40_INTERNAL_b408acf7_4_k_cu_396bf802_156044cuda3std6ranges3__45__cpo9iter_moveE,@object
	.size		_ZN40_INTERNAL_b408acf7_4_k_cu_396bf802_156044cuda3std6ranges3__45__cpo9iter_moveE,(_ZN40_INTERNAL_b408acf7_4_k_cu_396bf802_156044cuda3std3__45__cpo5beginE - _ZN40_INTERNAL_b408acf7_4_k_cu_396bf802_156044cuda3std6ranges3__45__cpo9iter_moveE)
_ZN40_INTERNAL_b408acf7_4_k_cu_396bf802_156044cuda3std6ranges3__45__cpo9iter_moveE:
	.zero		1
	.type		_ZN40_INTERNAL_b408acf7_4_k_cu_396bf802_156044cuda3std3__45__cpo5beginE,@object
	.size		_ZN40_INTERNAL_b408acf7_4_k_cu_396bf802_156044cuda3std3__45__cpo5beginE,(_ZN40_INTERNAL_b408acf7_4_k_cu_396bf802_156044cuda3std3__442_GLOBAL__N__b408acf7_4_k_cu_396bf802_156046ignoreE - _ZN40_INTERNAL_b408acf7_4_k_cu_396bf802_156044cuda3std3__45__cpo5beginE)
_ZN40_INTERNAL_b408acf7_4_k_cu_396bf802_156044cuda3std3__45__cpo5beginE:
	.zero		1
	.type		_ZN40_INTERNAL_b408acf7_4_k_cu_396bf802_156044cuda3std3__442_GLOBAL__N__b408acf7_4_k_cu_396bf802_156046ignoreE,@object
	.size		_ZN40_INTERNAL_b408acf7_4_k_cu_396bf802_156044cuda3std3__442_GLOBAL__N__b408acf7_4_k_cu_396bf802_156046ignoreE,(_ZN40_INTERNAL_b408acf7_4_k_cu_396bf802_156044cute7productE - _ZN40_INTERNAL_b408acf7_4_k_cu_396bf802_156044cuda3std3__442_GLOBAL__N__b408acf7_4_k_cu_396bf802_156046ignoreE)
_ZN40_INTERNAL_b408acf7_4_k_cu_396bf802_156044cuda3std3__442_GLOBAL__N__b408acf7_4_k_cu_396bf802_156046ignoreE:
	.zero		1
	.type		_ZN40_INTERNAL_b408acf7_4_k_cu_396bf802_156044cute7productE,@object
	.size		_ZN40_INTERNAL_b408acf7_4_k_cu_396bf802_156044cute7productE,(_ZN40_INTERNAL_b408acf7_4_k_cu_396bf802_156044cuda3std3__45__cpo3endE - _ZN40_INTERNAL_b408acf7_4_k_cu_396bf802_156044cute7productE)
_ZN40_INTERNAL_b408acf7_4_k_cu_396bf802_156044cute7productE:
	.zero		1
	.type		_ZN40_INTERNAL_b408acf7_4_k_cu_396bf802_156044cuda3std3__45__cpo3endE,@object
	.size		_ZN40_INTERNAL_b408acf7_4_k_cu_396bf802_156044cuda3std3__45__cpo3endE,(_ZN40_INTERNAL_b408acf7_4_k_cu_396bf802_156044cuda3std3__419piecewise_constructE - _ZN40_INTERNAL_b408acf7_4_k_cu_396bf802_156044cuda3std3__45__cpo3endE)
_ZN40_INTERNAL_b408acf7_4_k_cu_396bf802_156044cuda3std3__45__cpo3endE:
	.zero		1
	.type		_ZN40_INTERNAL_b408acf7_4_k_cu_396bf802_156044cuda3std3__419piecewise_constructE,@object
	.size		_ZN40_INTERNAL_b408acf7_4_k_cu_396bf802_156044cuda3std3__419piecewise_constructE,(_ZN40_INTERNAL_b408acf7_4_k_cu_396bf802_156044cuda3std3__45__cpo4cendE - _ZN40_INTERNAL_b408acf7_4_k_cu_396bf802_156044cuda3std3__419piecewise_constructE)
_ZN40_INTERNAL_b408acf7_4_k_cu_396bf802_156044cuda3std3__419piecewise_constructE:
	.zero		1
	.type		_ZN40_INTERNAL_b408acf7_4_k_cu_396bf802_156044cuda3std3__45__cpo4cendE,@object
	.size		_ZN40_INTERNAL_b408acf7_4_k_cu_396bf802_156044cuda3std3__45__cpo4cendE,(_ZN40_INTERNAL_b408acf7_4_k_cu_396bf802_156044cuda3std6ranges3__45__cpo4swapE - _ZN40_INTERNAL_b408acf7_4_k_cu_396bf802_156044cuda3std3__45__cpo4cendE)
_ZN40_INTERNAL_b408acf7_4_k_cu_396bf802_156044cuda3std3__45__cpo4cendE:
	.zero		1
	.type		_ZN40_INTERNAL_b408acf7_4_k_cu_396bf802_156044cuda3std6ranges3__45__cpo4swapE,@object
	.size		_ZN40_INTERNAL_b408acf7_4_k_cu_396bf802_156044cuda3std6ranges3__45__cpo4swapE,(.L_7 - _ZN40_INTERNAL_b408acf7_4_k_cu_396bf802_156044cuda3std6ranges3__45__cpo4swapE)
_ZN40_INTERNAL_b408acf7_4_k_cu_396bf802_156044cuda3std6ranges3__45__cpo4swapE:
	.zero		1
.L_7:


//--------------------- .nv.constant0._ZN7cutlass13device_kernelINS_4gemm6kernel13GemmUniversalIN4cute5tupleIJiiiiEEENS1_10collective13CollectiveMmaINS1_37MainloopSm90TmaGmmaWarpSpecializedFP8ILi4ENS5_IJNS4_1CILi2EEENSA_ILi1EEESC_EEENS1_35KernelTmaWarpSpecializedCooperativeEEENS5_IJNSA_ILi256EEENSA_ILi112EEENSA_ILi128EEEEEENS_12float_e4m3_tENS5_IJlSC_lEEESK_SL_NS4_8TiledMMAINS4_8MMA_AtomIJNS4_4SM904GMMA30MMA_64x16x32_F32E4M3E4M3_SS_TNILNSP_7ScaleInE1ELSR_1EEEEEENS4_6LayoutISD_NS5_IJSC_NSA_ILi0EEESV_EEEEENS5_IJNS4_10UnderscoreESY_SY_EEEEENS4_13SM90_TMA_LOADENS4_14ComposedLayoutINS4_7SwizzleILi3ELi4ELi3EEENS4_18smem_ptr_flag_bitsILi8EEENSU_INS5_IJNSA_ILi8EEESI_EEENS5_IJSI_SC_EEEEEEEvNS4_8identityENS4_23SM90_TMA_LOAD_MULTICASTES1B_vS1C_EENS_8epilogue10collective6detail29Sm90TmaWarpSpecializedAdapterINS1G_15DefaultEpilogueISK_SL_SL_NS1F_6thread17LinearCombinationISK_Li1EffLNS1K_9ScaleType4KindE0ELNS_15FloatRoundStyleE2ESK_EENS1_15EpilogueDefaultEEEEEvvEEEEvNT_6ParamsE --------------------------
	.section	.nv.constant0._ZN7cutlass13device_kernelINS_4gemm6kernel13GemmUniversalIN4cute5tupleIJiiiiEEENS1_10collective13CollectiveMmaINS1_37MainloopSm90TmaGmmaWarpSpecializedFP8ILi4ENS5_IJNS4_1CILi2EEENSA_ILi1EEESC_EEENS1_35KernelTmaWarpSpecializedCooperativeEEENS5_IJNSA_ILi256EEENSA_ILi112EEENSA_ILi128EEEEEENS_12float_e4m3_tENS5_IJlSC_lEEESK_SL_NS4_8TiledMMAINS4_8MMA_AtomIJNS4_4SM904GMMA30MMA_64x16x32_F32E4M3E4M3_SS_TNILNSP_7ScaleInE1ELSR_1EEEEEENS4_6LayoutISD_NS5_IJSC_NSA_ILi0EEESV_EEEEENS5_IJNS4_10UnderscoreESY_SY_EEEEENS4_13SM90_TMA_LOADENS4_14ComposedLayoutINS4_7SwizzleILi3ELi4ELi3EEENS4_18smem_ptr_flag_bitsILi8EEENSU_INS5_IJNSA_ILi8EEESI_EEENS5_IJSI_SC_EEEEEEEvNS4_8identityENS4_23SM90_TMA_LOAD_MULTICASTES1B_vS1C_EENS_8epilogue10collective6detail29Sm90TmaWarpSpecializedAdapterINS1G_15DefaultEpilogueISK_SL_SL_NS1F_6thread17LinearCombinationISK_Li1EffLNS1K_9ScaleType4KindE0ELNS_15FloatRoundStyleE2ESK_EENS1_15EpilogueDefaultEEEEEvvEEEEvNT_6ParamsE,"a",@progbits
	.sectionflags	@""
	.align	4
.nv.constant0._ZN7cutlass13device_kernelINS_4gemm6kernel13GemmUniversalIN4cute5tupleIJiiiiEEENS1_10collective13CollectiveMmaINS1_37MainloopSm90TmaGmmaWarpSpecializedFP8ILi4ENS5_IJNS4_1CILi2EEENSA_ILi1EEESC_EEENS1_35KernelTmaWarpSpecializedCooperativeEEENS5_IJNSA_ILi256EEENSA_ILi112EEENSA_ILi128EEEEEENS_12float_e4m3_tENS5_IJlSC_lEEESK_SL_NS4_8TiledMMAINS4_8MMA_AtomIJNS4_4SM904GMMA30MMA_64x16x32_F32E4M3E4M3_SS_TNILNSP_7ScaleInE1ELSR_1EEEEEENS4_6LayoutISD_NS5_IJSC_NSA_ILi0EEESV_EEEEENS5_IJNS4_10UnderscoreESY_SY_EEEEENS4_13SM90_TMA_LOADENS4_14ComposedLayoutINS4_7SwizzleILi3ELi4ELi3EEENS4_18smem_ptr_flag_bitsILi8EEENSU_INS5_IJNSA_ILi8EEESI_EEENS5_IJSI_SC_EEEEEEEvNS4_8identityENS4_23SM90_TMA_LOAD_MULTICASTES1B_vS1C_EENS_8epilogue10collective6detail29Sm90TmaWarpSpecializedAdapterINS1G_15DefaultEpilogueISK_SL_SL_NS1F_6thread17LinearCombinationISK_Li1EffLNS1K_9ScaleType4KindE0ELNS_15FloatRoundStyleE2ESK_EENS1_15EpilogueDefaultEEEEEvvEEEEvNT_6ParamsE:
	.zero		1664


//--------------------- SYMBOLS --------------------------

	.type		.nv.reservedSmem.offset0,@object
	.size		.nv.reservedSmem.offset0,0x4
